	.headerflags	@"EF_CUDA_TEXMODE_UNIFIED EF_CUDA_64BIT_ADDRESS EF_CUDA_ACCELERATORS EF_CUDA_SM90 EF_CUDA_VIRTUAL_SM(EF_CUDA_SM90)"
	.elftype	@"ET_EXEC"


//--------------------- .nv.info                  --------------------------
	.section	.nv.info,"",@"SHT_CUDA_INFO"
	.align	4


	//----- nvinfo : EIATTR_REGCOUNT
	.align		4
        /*0000*/ 	.byte	0x04, 0x2f
        /*0002*/ 	.short	(.L_2 - .L_1)
	.align		4
.L_1:
        /*0004*/ 	.word	index@(triton_poi_fused__log_softmax_convolution_38)
        /*0008*/ 	.word	0x00000028


	//----- nvinfo : EIATTR_MIN_STACK_SIZE
	.align		4
.L_2:
        /*000c*/ 	.byte	0x04, 0x12
        /*000e*/ 	.short	(.L_4 - .L_3)
	.align		4
.L_3:
        /*0010*/ 	.word	index@(triton_poi_fused__log_softmax_convolution_38)
        /*0014*/ 	.word	0x00000000


	//----- nvinfo : EIATTR_FRAME_SIZE
	.align		4
.L_4:
        /*0018*/ 	.byte	0x04, 0x11
        /*001a*/ 	.short	(.L_6 - .L_5)
	.align		4
.L_5:
        /*001c*/ 	.word	index@(triton_poi_fused__log_softmax_convolution_38)
        /*0020*/ 	.word	0x00000000


	//----- nvinfo : EIATTR_MIN_STACK_SIZE
	.align		4
.L_6:
        /*0024*/ 	.byte	0x04, 0x12
        /*0026*/ 	.short	(.L_8 - .L_7)
	.align		4
.L_7:
        /*0028*/ 	.word	index@(triton_poi_fused__log_softmax_convolution_38)
        /*002c*/ 	.word	0x00000000
.L_8:


//--------------------- .nv.info.triton_poi_fused__log_softmax_convolution_38 --------------------------
	.section	.nv.info.triton_poi_fused__log_softmax_convolution_38,"",@"SHT_CUDA_INFO"
	.sectionflags	@""
	.align	4


	//----- nvinfo : EIATTR_CUDA_API_VERSION
	.align		4
        /*0000*/ 	.byte	0x04, 0x37
        /*0002*/ 	.short	(.L_10 - .L_9)
.L_9:
        /*0004*/ 	.word	0x0000007c


	//----- nvinfo : EIATTR_KPARAM_INFO
	.align		4
.L_10:
        /*0008*/ 	.byte	0x04, 0x17
        /*000a*/ 	.short	(.L_12 - .L_11)
.L_11:
        /*000c*/ 	.word	0x00000000
        /*0010*/ 	.short	0x0006
        /*0012*/ 	.short	0x002c
        /*0014*/ 	.byte	0x00, 0xf0, 0x11, 0x00


	//----- nvinfo : EIATTR_KPARAM_INFO
	.align		4
.L_12:
        /*0018*/ 	.byte	0x04, 0x17
        /*001a*/ 	.short	(.L_14 - .L_13)
.L_13:
        /*001c*/ 	.word	0x00000000
        /*0020*/ 	.short	0x0005
        /*0022*/ 	.short	0x0028
        /*0024*/ 	.byte	0x00, 0xf0, 0x11, 0x00


	//----- nvinfo : EIATTR_KPARAM_INFO
	.align		4
.L_14:
        /*0028*/ 	.byte	0x04, 0x17
        /*002a*/ 	.short	(.L_16 - .L_15)
.L_15:
        /*002c*/ 	.word	0x00000000
        /*0030*/ 	.short	0x0004
        /*0032*/ 	.short	0x0020
        /*0034*/ 	.byte	0x00, 0xf4, 0x21, 0x00


	//----- nvinfo : EIATTR_KPARAM_INFO
	.align		4
.L_16:
        /*0038*/ 	.byte	0x04, 0x17
        /*003a*/ 	.short	(.L_18 - .L_17)
.L_17:
        /*003c*/ 	.word	0x00000000
        /*0040*/ 	.short	0x0003
        /*0042*/ 	.short	0x0018
        /*0044*/ 	.byte	0x00, 0xf4, 0x21, 0x00


	//----- nvinfo : EIATTR_KPARAM_INFO
	.align		4
.L_18:
        /*0048*/ 	.byte	0x04, 0x17
        /*004a*/ 	.short	(.L_20 - .L_19)
.L_19:
        /*004c*/ 	.word	0x00000000
        /*0050*/ 	.short	0x0002
        /*0052*/ 	.short	0x0010
        /*0054*/ 	.byte	0x00, 0xf4, 0x21, 0x00


	//----- nvinfo : EIATTR_KPARAM_INFO
	.align		4
.L_20:
        /*0058*/ 	.byte	0x04, 0x17
        /*005a*/ 	.short	(.L_22 - .L_21)
.L_21:
        /*005c*/ 	.word	0x00000000
        /*0060*/ 	.short	0x0001
        /*0062*/ 	.short	0x0008
        /*0064*/ 	.byte	0x00, 0xf4, 0x21, 0x00


	//----- nvinfo : EIATTR_KPARAM_INFO
	.align		4
.L_22:
        /*0068*/ 	.byte	0x04, 0x17
        /*006a*/ 	.short	(.L_24 - .L_23)
.L_23:
        /*006c*/ 	.word	0x00000000
        /*0070*/ 	.short	0x0000
        /*0072*/ 	.short	0x0000
        /*0074*/ 	.byte	0x00, 0xf4, 0x21, 0x00


	//----- nvinfo : EIATTR_SPARSE_MMA_MASK
	.align		4
.L_24:
        /*0078*/ 	.byte	0x03, 0x50
        /*007a*/ 	.short	0x0000


	//----- nvinfo : EIATTR_MAXREG_COUNT
	.align		4
        /*007c*/ 	.byte	0x03, 0x1b
        /*007e*/ 	.short	0x00ff


	//----- nvinfo : EIATTR_EXIT_INSTR_OFFSETS
	.align		4
        /*0080*/ 	.byte	0x04, 0x1c
        /*0082*/ 	.short	(.L_26 - .L_25)


	//   ....[0]....
.L_25:
        /*0084*/ 	.word	0x000026b0


	//   ....[1]....
        /*0088*/ 	.word	0x000026d0


	//----- nvinfo : EIATTR_REQNTID
	.align		4
.L_26:
        /*008c*/ 	.byte	0x04, 0x10
        /*008e*/ 	.short	(.L_28 - .L_27)
.L_27:
        /*0090*/ 	.word	0x00000100
        /*0094*/ 	.word	0x00000001
        /*0098*/ 	.word	0x00000001


	//----- nvinfo : EIATTR_CBANK_PARAM_SIZE
	.align		4
.L_28:
        /*009c*/ 	.byte	0x03, 0x19
        /*009e*/ 	.short	0x0030


	//----- nvinfo : EIATTR_PARAM_CBANK
	.align		4
        /*00a0*/ 	.byte	0x04, 0x0a
        /*00a2*/ 	.short	(.L_30 - .L_29)
	.align		4
.L_29:
        /*00a4*/ 	.word	index@(.nv.constant0.triton_poi_fused__log_softmax_convolution_38)
        /*00a8*/ 	.short	0x0210
        /*00aa*/ 	.short	0x0030


	//----- nvinfo : EIATTR_SW_WAR
	.align		4
.L_30:
        /*00ac*/ 	.byte	0x04, 0x36
        /*00ae*/ 	.short	(.L_32 - .L_31)
.L_31:
        /*00b0*/ 	.word	0x00000008
.L_32:


//--------------------- .nv.callgraph             --------------------------
	.section	.nv.callgraph,"",@"SHT_CUDA_CALLGRAPH"
	.align	4
	.sectionentsize	8
	.align		4
        /*0000*/ 	.word	0x00000000
	.align		4
        /*0004*/ 	.word	0xffffffff
	.align		4
        /*0008*/ 	.word	0x00000000
	.align		4
        /*000c*/ 	.word	0xfffffffe
	.align		4
        /*0010*/ 	.word	0x00000000
	.align		4
        /*0014*/ 	.word	0xfffffffd
	.align		4
        /*0018*/ 	.word	0x00000000
	.align		4
        /*001c*/ 	.word	0xfffffffc


//--------------------- .nv.constant4             --------------------------
	.section	.nv.constant4,"a",@progbits
	.align	8
	.align		8
.nv.constant4:
        /*0000*/ 	.dword	_$_str


//--------------------- .text.triton_poi_fused__log_softmax_convolution_38 --------------------------
	.section	.text.triton_poi_fused__log_softmax_convolution_38,"ax",@progbits
	.align	128
        .global         triton_poi_fused__log_softmax_convolution_38
        .type           triton_poi_fused__log_softmax_convolution_38,@function
        .size           triton_poi_fused__log_softmax_convolution_38,(.L_x_1 - triton_poi_fused__log_softmax_convolution_38)
        .other          triton_poi_fused__log_softmax_convolution_38,@"STO_CUDA_ENTRY STV_DEFAULT"
triton_poi_fused__log_softmax_convolution_38:
.text.triton_poi_fused__log_softmax_convolution_38:
[----:B------:R-:W0:Y:S01]  /*0000*/  LDC R1, c[0x0][0x28] ;  /* 0x00000a00ff017b82 */ /* 0x000e220000000800 */
[----:B------:R-:W1:Y:S07]  /*0010*/  S2R R0, SR_TID.X ;  /* 0x0000000000007919 */ /* 0x000e6e0000002100 */
[----:B------:R-:W2:Y:S01]  /*0020*/  S2UR UR4, SR_CTAID.Y ;  /* 0x00000000000479c3 */ /* 0x000ea20000002600 */
[----:B------:R-:W-:Y:S01]  /*0030*/  HFMA2.MMA R19, -RZ, RZ, 0, 0 ;  /* 0x00000000ff137435 */ /* 0x000fe200000001ff */
[----:B------:R-:W-:Y:S01]  /*0040*/  MOV R28, RZ ;  /* 0x000000ff001c7202 */ /* 0x000fe20000000f00 */
[----:B------:R-:W3:Y:S01]  /*0050*/  S2R R5, SR_CTAID.X ;  /* 0x0000000000057919 */ /* 0x000ee20000002500 */
[----:B------:R-:W-:Y:S01]  /*0060*/  HFMA2.MMA R34, -RZ, RZ, 0, 0 ;  /* 0x00000000ff227435 */ /* 0x000fe200000001ff */
[----:B------:R-:W-:-:S03]  /*0070*/  CS2R R30, SRZ ;  /* 0x00000000001e7805 */ /* 0x000fc6000001ff00 */
[----:B------:R-:W4:Y:S01]  /*0080*/  LDC.64 R10, c[0x0][0x210] ;  /* 0x00008400ff0a7b82 */ /* 0x000f220000000a00 */
[----:B--2---:R-:W-:Y:S01]  /*0090*/  USHF.L.U32 UR4, UR4, 0x4, URZ ;  /* 0x0000000404047899 */ /* 0x004fe2000800063f */
[----:B-1----:R-:W-:Y:S02]  /*00a0*/  SHF.R.U32.HI R7, RZ, 0x6, R0 ;  /* 0x00000006ff077819 */ /* 0x002fe40000011600 */
[----:B------:R-:W-:Y:S02]  /*00b0*/  SHF.L.U32 R0, R0, 0x2, RZ ;  /* 0x0000000200007819 */ /* 0x000fe400000006ff */
[----:B------:R-:W-:Y:S02]  /*00c0*/  SGXT.U32 R7, R7, 0x2 ;  /* 0x000000020707781a */ /* 0x000fe40000000000 */
[----:B------:R-:W-:Y:S02]  /*00d0*/  LOP3.LUT R0, R0, 0xfc, RZ, 0xc0, !PT ;  /* 0x000000fc00007812 */ /* 0x000fe400078ec0ff */
[----:B------:R-:W-:Y:S01]  /*00e0*/  LOP3.LUT R7, R7, UR4, RZ, 0xfc, !PT ;  /* 0x0000000407077c12 */ /* 0x000fe2000f8efcff */
[----:B------:R-:W-:Y:S01]  /*00f0*/  ULDC.64 UR4, c[0x0][0x208] ;  /* 0x0000820000047ab9 */ /* 0x000fe20000000a00 */
[----:B---3--:R-:W-:-:S02]  /*0100*/  LEA R4, R5, R0, 0x8 ;  /* 0x0000000005047211 */ /* 0x008fc400078e40ff */
[C---:B------:R-:W-:Y:S01]  /*0110*/  LOP3.LUT R6, R7.reuse, 0x4, RZ, 0xfc, !PT ;  /* 0x0000000407067812 */ /* 0x040fe200078efcff */
[C---:B------:R-:W-:Y:S01]  /*0120*/  IMAD.HI R35, R7.reuse, 0x30c30c31, RZ ;  /* 0x30c30c3107237827 */ /* 0x040fe200078e02ff */
[C---:B------:R-:W-:Y:S02]  /*0130*/  LOP3.LUT R3, R7.reuse, 0x8, RZ, 0xfc, !PT ;  /* 0x0000000807037812 */ /* 0x040fe400078efcff */
[----:B------:R-:W-:Y:S01]  /*0140*/  ISETP.GE.AND P3, PT, R7, 0x54, PT ;  /* 0x000000540700780c */ /* 0x000fe20003f66270 */
[C---:B------:R-:W-:Y:S01]  /*0150*/  IMAD.HI R18, R6.reuse, 0x30c30c31, RZ ;  /* 0x30c30c3106127827 */ /* 0x040fe200078e02ff */
[----:B------:R-:W-:Y:S02]  /*0160*/  SHF.R.U32.HI R2, RZ, 0x1f, R35 ;  /* 0x0000001fff027819 */ /* 0x000fe40000011623 */
[----:B------:R-:W-:Y:S01]  /*0170*/  ISETP.GE.AND P2, PT, R6, 0x54, PT ;  /* 0x000000540600780c */ /* 0x000fe20003f46270 */
[----:B------:R-:W-:Y:S01]  /*0180*/  IMAD R13, R4, 0x15, RZ ;  /* 0x00000015040d7824 */ /* 0x000fe200078e02ff */
[----:B------:R-:W-:Y:S01]  /*0190*/  SHF.R.U32.HI R5, RZ, 0x1f, R18 ;  /* 0x0000001fff057819 */ /* 0x000fe20000011612 */
[----:B------:R-:W-:Y:S01]  /*01a0*/  IMAD.HI R16, R3, 0x30c30c31, RZ ;  /* 0x30c30c3103107827 */ /* 0x000fe200078e02ff */
[----:B------:R-:W-:-:S02]  /*01b0*/  LEA.HI.SX32 R35, R35, R2, 0x1e ;  /* 0x0000000223237211 */ /* 0x000fc400078ff2ff */
[----:B------:R-:W-:Y:S02]  /*01c0*/  LEA.HI.SX32 R18, R18, R5, 0x1e ;  /* 0x0000000512127211 */ /* 0x000fe400078ff2ff */
[----:B------:R-:W-:Y:S01]  /*01d0*/  IADD3 R24, R13, 0x15, RZ ;  /* 0x000000150d187810 */ /* 0x000fe20007ffe0ff */
[C---:B------:R-:W-:Y:S01]  /*01e0*/  IMAD R12, R35.reuse, -0x15, R7 ;  /* 0xffffffeb230c7824 */ /* 0x040fe200078e0207 */
[----:B------:R-:W-:Y:S01]  /*01f0*/  IADD3 R23, R13, 0x2a, RZ ;  /* 0x0000002a0d177810 */ /* 0x000fe20007ffe0ff */
[C---:B------:R-:W-:Y:S01]  /*0200*/  IMAD R14, R18.reuse, -0x15, R6 ;  /* 0xffffffeb120e7824 */ /* 0x040fe200078e0206 */
[----:B------:R-:W-:Y:S01]  /*0210*/  SHF.R.U32.HI R9, RZ, 0x1f, R16 ;  /* 0x0000001fff097819 */ /* 0x000fe20000011610 */
[----:B------:R-:W-:Y:S01]  /*0220*/  IMAD R2, R35, 0x15000, R12 ;  /* 0x0001500023027824 */ /* 0x000fe200078e020c */
[----:B------:R-:W-:Y:S01]  /*0230*/  IADD3 R13, R13, 0x3f, RZ ;  /* 0x0000003f0d0d7810 */ /* 0x000fe20007ffe0ff */
[----:B------:R-:W-:Y:S01]  /*0240*/  IMAD R0, R18, 0x15000, R14 ;  /* 0x0001500012007824 */ /* 0x000fe200078e020e */
[----:B------:R-:W-:Y:S01]  /*0250*/  LEA.HI.SX32 R16, R16, R9, 0x1e ;  /* 0x0000000910107211 */ /* 0x000fe200078ff2ff */
[C---:B------:R-:W-:Y:S01]  /*0260*/  IMAD R37, R4.reuse, 0x15, R2 ;  /* 0x0000001504257824 */ /* 0x040fe200078e0202 */
[----:B------:R-:W-:Y:S01]  /*0270*/  IADD3 R27, R23, R2, RZ ;  /* 0x00000002171b7210 */ /* 0x000fe20007ffe0ff */
[----:B------:R-:W-:Y:S01]  /*0280*/  IMAD R9, R4, 0x15, R0 ;  /* 0x0000001504097824 */ /* 0x000fe200078e0200 */
[----:B------:R-:W-:-:S02]  /*0290*/  IADD3 R21, R13, R2, RZ ;  /* 0x000000020d157210 */ /* 0x000fc40007ffe0ff */
[----:B------:R-:W-:Y:S01]  /*02a0*/  IADD3 R33, R24, R2, RZ ;  /* 0x0000000218217210 */ /* 0x000fe20007ffe0ff */
[--C-:B----4-:R-:W-:Y:S01]  /*02b0*/  IMAD.WIDE R26, R27, 0x4, R10.reuse ;  /* 0x000000041b1a7825 */ /* 0x110fe200078e020a */
[----:B------:R-:W-:Y:S02]  /*02c0*/  IADD3 R5, R24, R0, RZ ;  /* 0x0000000018057210 */ /* 0x000fe40007ffe0ff */
[----:B------:R-:W-:Y:S01]  /*02d0*/  IADD3 R15, R23, R0, RZ ;  /* 0x00000000170f7210 */ /* 0x000fe20007ffe0ff */
[--C-:B------:R-:W-:Y:S01]  /*02e0*/  IMAD.WIDE R20, R21, 0x4, R10.reuse ;  /* 0x0000000415147825 */ /* 0x100fe200078e020a */
[----:B------:R1:W2:Y:S03]  /*02f0*/  @!P3 LDG.E.EL R19, desc[UR4][R26.64] ;  /* 0x000000041a13b981 */ /* 0x0002a6000c2e1900 */
[----:B------:R-:W-:Y:S01]  /*0300*/  IMAD.WIDE R8, R9, 0x4, R10 ;  /* 0x0000000409087825 */ /* 0x000fe200078e020a */
[----:B------:R3:W4:Y:S03]  /*0310*/  @!P3 LDG.E.EL R28, desc[UR4][R20.64] ;  /* 0x00000004141cb981 */ /* 0x000726000c2e1900 */
[----:B------:R-:W-:Y:S01]  /*0320*/  IMAD R29, R16, -0x15, R3 ;  /* 0xffffffeb101d7824 */ /* 0x000fe200078e0203 */
[----:B------:R5:W2:Y:S01]  /*0330*/  @!P2 LDG.E.EL R34, desc[UR4][R8.64] ;  /* 0x000000040822a981 */ /* 0x000aa2000c2e1900 */
[----:B------:R-:W-:Y:S01]  /*0340*/  IMAD.WIDE R32, R33, 0x4, R10 ;  /* 0x0000000421207825 */ /* 0x000fe200078e020a */
[----:B-1----:R-:W-:-:S02]  /*0350*/  CS2R R26, SRZ ;  /* 0x00000000001a7805 */ /* 0x002fc4000001ff00 */
[----:B------:R-:W-:Y:S01]  /*0360*/  ISETP.GE.AND P1, PT, R3, 0x54, PT ;  /* 0x000000540300780c */ /* 0x000fe20003f26270 */
[--C-:B------:R-:W-:Y:S01]  /*0370*/  IMAD.WIDE R36, R37, 0x4, R10.reuse ;  /* 0x0000000425247825 */ /* 0x100fe200078e020a */
[----:B------:R1:W2:Y:S03]  /*0380*/  @!P3 LDG.E.EL R30, desc[UR4][R32.64] ;  /* 0x00000004201eb981 */ /* 0x0002a6000c2e1900 */
[--C-:B---3--:R-:W-:Y:S01]  /*0390*/  IMAD.WIDE R20, R5, 0x4, R10.reuse ;  /* 0x0000000405147825 */ /* 0x108fe200078e020a */
[----:B------:R-:W-:Y:S01]  /*03a0*/  IADD3 R5, R13, R0, RZ ;  /* 0x000000000d057210 */ /* 0x000fe20007ffe0ff */
[----:B------:R-:W3:Y:S02]  /*03b0*/  @!P3 LDG.E.EL R31, desc[UR4][R36.64] ;  /* 0x00000004241fb981 */ /* 0x000ee4000c2e1900 */
[----:B-----5:R-:W-:Y:S02]  /*03c0*/  IMAD.WIDE R8, R15, 0x4, R10 ;  /* 0x000000040f087825 */ /* 0x020fe400078e020a */
[----:B------:R-:W5:Y:S02]  /*03d0*/  @!P2 LDG.E.EL R26, desc[UR4][R20.64] ;  /* 0x00000004141aa981 */ /* 0x000f64000c2e1900 */
[----:B------:R-:W-:Y:S01]  /*03e0*/  IMAD R2, R16, 0x15000, R29 ;  /* 0x0001500010027824 */ /* 0x000fe200078e021d */
[----:B-1----:R-:W-:Y:S01]  /*03f0*/  MOV R32, RZ ;  /* 0x000000ff00207202 */ /* 0x002fe20000000f00 */
[----:B------:R1:W2:Y:S03]  /*0400*/  @!P2 LDG.E.EL R27, desc[UR4][R8.64] ;  /* 0x00000004081ba981 */ /* 0x0002a6000c2e1900 */
[----:B------:R-:W-:Y:S01]  /*0410*/  IADD3 R15, R24, R2, RZ ;  /* 0x00000002180f7210 */ /* 0x000fe20007ffe0ff */
[----:B-1----:R-:W-:Y:S01]  /*0420*/  IMAD.WIDE R8, R5, 0x4, R10 ;  /* 0x0000000405087825 */ /* 0x002fe200078e020a */
[----:B------:R-:W-:-:S02]  /*0430*/  LOP3.LUT R5, R7, 0xc, RZ, 0xfc, !PT ;  /* 0x0000000c07057812 */ /* 0x000fc400078efcff */
[----:B------:R-:W-:Y:S01]  /*0440*/  CS2R R20, SRZ ;  /* 0x0000000000147805 */ /* 0x000fe2000001ff00 */
[----:B------:R-:W-:Y:S01]  /*0450*/  HFMA2.MMA R0, -RZ, RZ, 0, 0 ;  /* 0x00000000ff007435 */ /* 0x000fe200000001ff */
[----:B------:R1:W2:Y:S01]  /*0460*/  @!P2 LDG.E.EL R32, desc[UR4][R8.64] ;  /* 0x000000040820a981 */ /* 0x0002a2000c2e1900 */
[----:B------:R-:W-:-:S05]  /*0470*/  IMAD.HI R17, R5, 0x30c30c31, RZ ;  /* 0x30c30c3105117827 */ /* 0x000fca00078e02ff */
[----:B------:R-:W-:Y:S01]  /*0480*/  SHF.R.U32.HI R22, RZ, 0x1f, R17 ;  /* 0x0000001fff167819 */ /* 0x000fe20000011611 */
[----:B-1----:R-:W-:Y:S01]  /*0490*/  IMAD.WIDE R8, R15, 0x4, R10 ;  /* 0x000000040f087825 */ /* 0x002fe200078e020a */
[----:B------:R-:W-:-:S04]  /*04a0*/  IADD3 R15, R23, R2, RZ ;  /* 0x00000002170f7210 */ /* 0x000fc80007ffe0ff */
[----:B------:R1:W2:Y:S01]  /*04b0*/  @!P1 LDG.E.EL R20, desc[UR4][R8.64] ;  /* 0x0000000408149981 */ /* 0x0002a2000c2e1900 */
[----:B------:R-:W-:Y:S01]  /*04c0*/  LEA.HI.SX32 R17, R17, R22, 0x1e ;  /* 0x0000001611117211 */ /* 0x000fe200078ff2ff */
[----:B-1----:R-:W-:Y:S01]  /*04d0*/  IMAD.WIDE R8, R15, 0x4, R10 ;  /* 0x000000040f087825 */ /* 0x002fe200078e020a */
[----:B------:R-:W-:-:S04]  /*04e0*/  IADD3 R15, R13, R2, RZ ;  /* 0x000000020d0f7210 */ /* 0x000fc80007ffe0ff */
[----:B------:R1:W2:Y:S01]  /*04f0*/  @!P1 LDG.E.EL R0, desc[UR4][R8.64] ;  /* 0x0000000408009981 */ /* 0x0002a2000c2e1900 */
[----:B------:R-:W-:Y:S01]  /*0500*/  IMAD R37, R4, 0x15, R2 ;  /* 0x0000001504257824 */ /* 0x000fe200078e0202 */
[----:B------:R-:W-:Y:S02]  /*0510*/  ISETP.GE.AND P0, PT, R5, 0x54, PT ;  /* 0x000000540500780c */ /* 0x000fe40003f06270 */
[----:B------:R-:W-:Y:S01]  /*0520*/  MOV R2, RZ ;  /* 0x000000ff00027202 */ /* 0x000fe20000000f00 */
[----:B-1----:R-:W-:-:S04]  /*0530*/  IMAD.WIDE R8, R15, 0x4, R10 ;  /* 0x000000040f087825 */ /* 0x002fc800078e020a */
[C---:B------:R-:W-:Y:S01]  /*0540*/  IMAD R15, R17.reuse, -0x15, R5 ;  /* 0xffffffeb110f7824 */ /* 0x040fe200078e0205 */
[----:B------:R-:W-:Y:S01]  /*0550*/  HFMA2.MMA R25, -RZ, RZ, 0, 0 ;  /* 0x00000000ff197435 */ /* 0x000fe200000001ff */
[----:B------:R1:W2:Y:S02]  /*0560*/  @!P1 LDG.E.EL R2, desc[UR4][R8.64] ;  /* 0x0000000408029981 */ /* 0x0002a4000c2e1900 */
[----:B------:R-:W-:-:S04]  /*0570*/  IMAD R22, R17, 0x15000, R15 ;  /* 0x0001500011167824 */ /* 0x000fc800078e020f */
[----:B------:R-:W-:-:S04]  /*0580*/  IMAD R33, R4, 0x15, R22 ;  /* 0x0000001504217824 */ /* 0x000fc800078e0216 */
[--C-:B-1----:R-:W-:Y:S01]  /*0590*/  IMAD.WIDE R8, R33, 0x4, R10.reuse ;  /* 0x0000000421087825 */ /* 0x102fe200078e020a */
[----:B------:R-:W-:Y:S02]  /*05a0*/  IADD3 R33, R24, R22, RZ ;  /* 0x0000001618217210 */ /* 0x000fe40007ffe0ff */
[----:B------:R-:W-:Y:S02]  /*05b0*/  MOV R24, RZ ;  /* 0x000000ff00187202 */ /* 0x000fe40000000f00 */
[----:B------:R1:W2:Y:S02]  /*05c0*/  @!P0 LDG.E.EL R25, desc[UR4][R8.64] ;  /* 0x0000000408198981 */ /* 0x0002a4000c2e1900 */
[----:B-1----:R-:W-:Y:S01]  /*05d0*/  IMAD.WIDE R8, R33, 0x4, R10 ;  /* 0x0000000421087825 */ /* 0x002fe200078e020a */
[----:B------:R-:W-:Y:S01]  /*05e0*/  IADD3 R33, R23, R22, RZ ;  /* 0x0000001617217210 */ /* 0x000fe20007ffe0ff */
[----:B------:R-:W-:-:S03]  /*05f0*/  HFMA2.MMA R23, -RZ, RZ, 0, 0 ;  /* 0x00000000ff177435 */ /* 0x000fc600000001ff */
[----:B------:R1:W2:Y:S02]  /*0600*/  @!P0 LDG.E.EL R24, desc[UR4][R8.64] ;  /* 0x0000000408188981 */ /* 0x0002a4000c2e1900 */
[----:B-1----:R-:W-:-:S05]  /*0610*/  IMAD.WIDE R8, R33, 0x4, R10 ;  /* 0x0000000421087825 */ /* 0x002fca00078e020a */
[----:B------:R1:W2:Y:S02]  /*0620*/  @!P0 LDG.E.EL R23, desc[UR4][R8.64] ;  /* 0x0000000408178981 */ /* 0x0002a4000c2e1900 */
[----:B-1----:R-:W1:Y:S01]  /*0630*/  LDC.64 R8, c[0x0][0x218] ;  /* 0x00008600ff087b82 */ /* 0x002e620000000a00 */
[----:B------:R-:W-:Y:S01]  /*0640*/  IADD3 R13, R13, R22, RZ ;  /* 0x000000160d0d7210 */ /* 0x000fe20007ffe0ff */
[----:B------:R-:W-:Y:S01]  /*0650*/  IMAD.WIDE R36, R37, 0x4, R10 ;  /* 0x0000000425247825 */ /* 0x000fe200078e020a */
[----:B------:R-:W-:-:S03]  /*0660*/  MOV R22, RZ ;  /* 0x000000ff00167202 */ /* 0x000fc60000000f00 */
[----:B------:R-:W-:Y:S01]  /*0670*/  IMAD.WIDE R10, R13, 0x4, R10 ;  /* 0x000000040d0a7825 */ /* 0x000fe200078e020a */
[----:B------:R-:W-:Y:S01]  /*0680*/  HFMA2.MMA R13, -RZ, RZ, 0, 0 ;  /* 0x00000000ff0d7435 */ /* 0x000fe200000001ff */
[----:B------:R1:W2:Y:S04]  /*0690*/  @!P1 LDG.E.EL R21, desc[UR4][R36.64] ;  /* 0x0000000424159981 */ /* 0x0002a8000c2e1900 */
[----:B------:R1:W2:Y:S02]  /*06a0*/  @!P0 LDG.E.EL R22, desc[UR4][R10.64] ;  /* 0x000000040a168981 */ /* 0x0002a4000c2e1900 */
[----:B01----:R-:W0:Y:S01]  /*06b0*/  LDC.64 R36, c[0x0][0x220] ;  /* 0x00008800ff247b82 */ /* 0x003e220000000a00 */
[----:B------:R-:W-:Y:S01]  /*06c0*/  IMAD.WIDE R10, R29, 0x4, R8 ;  /* 0x000000041d0a7825 */ /* 0x000fe200078e0208 */
[----:B------:R-:W-:-:S04]  /*06d0*/  MOV R29, RZ ;  /* 0x000000ff001d7202 */ /* 0x000fc80000000f00 */
[----:B------:R1:W2:Y:S02]  /*06e0*/  @!P1 LDG.E.EL R13, desc[UR4][R10.64] ;  /* 0x000000040a0d9981 */ /* 0x0002a4000c2e1900 */
[----:B-1----:R-:W-:Y:S01]  /*06f0*/  IMAD.WIDE R10, R12, 0x4, R8 ;  /* 0x000000040c0a7825 */ /* 0x002fe200078e0208 */
[----:B------:R-:W-:-:S04]  /*0700*/  HFMA2.MMA R12, -RZ, RZ, 0, 0 ;  /* 0x00000000ff0c7435 */ /* 0x000fc800000001ff */
[----:B------:R1:W3:Y:S02]  /*0710*/  @!P3 LDG.E.EL R29, desc[UR4][R10.64] ;  /* 0x000000040a1db981 */ /* 0x0002e4000c2e1900 */
[----:B-1----:R-:W-:-:S05]  /*0720*/  IMAD.WIDE R10, R15, 0x4, R8 ;  /* 0x000000040f0a7825 */ /* 0x002fca00078e0208 */
[----:B------:R1:W3:Y:S01]  /*0730*/  @!P0 LDG.E.EL R12, desc[UR4][R10.64] ;  /* 0x000000040a0c8981 */ /* 0x0002e2000c2e1900 */
[----:B------:R-:W-:Y:S01]  /*0740*/  MOV R33, RZ ;  /* 0x000000ff00217202 */ /* 0x000fe20000000f00 */
[----:B------:R-:W-:Y:S01]  /*0750*/  IMAD.WIDE R8, R14, 0x4, R8 ;  /* 0x000000040e087825 */ /* 0x000fe200078e0208 */
[----:B------:R-:W-:-:S04]  /*0760*/  LEA R16, R16, R4, 0xc ;  /* 0x0000000410107211 */ /* 0x000fc800078e60ff */
[----:B------:R0:W4:Y:S01]  /*0770*/  @!P2 LDG.E.EL R33, desc[UR4][R8.64] ;  /* 0x000000040821a981 */ /* 0x000122000c2e1900 */
[----:B-1----:R-:W-:Y:S02]  /*0780*/  CS2R R10, SRZ ;  /* 0x00000000000a7805 */ /* 0x002fe4000001ff00 */
[----:B0-----:R-:W-:Y:S01]  /*0790*/  CS2R R8, SRZ ;  /* 0x0000000000087805 */ /* 0x001fe2000001ff00 */
[C---:B--2---:R-:W-:Y:S01]  /*07a0*/  FADD R2, R13.reuse, R2 ;  /* 0x000000020d027221 */ /* 0x044fe20000000000 */
[C---:B------:R-:W-:Y:S01]  /*07b0*/  FADD R0, R13.reuse, R0 ;  /* 0x000000000d007221 */ /* 0x040fe20000000000 */
[C---:B------:R-:W-:Y:S01]  /*07c0*/  FADD R20, R13.reuse, R20 ;  /* 0x000000140d147221 */ /* 0x040fe20000000000 */
[----:B------:R-:W-:Y:S01]  /*07d0*/  FADD R21, R13, R21 ;  /* 0x000000150d157221 */ /* 0x000fe20000000000 */
[C---:B---3--:R-:W-:Y:S01]  /*07e0*/  FADD R22, R12.reuse, R22 ;  /* 0x000000160c167221 */ /* 0x048fe20000000000 */
[C---:B------:R-:W-:Y:S01]  /*07f0*/  FADD R23, R12.reuse, R23 ;  /* 0x000000170c177221 */ /* 0x040fe20000000000 */
[C---:B------:R-:W-:Y:S01]  /*0800*/  FADD R24, R12.reuse, R24 ;  /* 0x000000180c187221 */ /* 0x040fe20000000000 */
[----:B------:R-:W-:Y:S01]  /*0810*/  FADD R25, R12, R25 ;  /* 0x000000190c197221 */ /* 0x000fe20000000000 */
[----:B------:R-:W-:-:S05]  /*0820*/  IMAD.WIDE R12, R16, 0x4, R36 ;  /* 0x00000004100c7825 */ /* 0x000fca00078e0224 */
[----:B------:R0:W2:Y:S01]  /*0830*/  @!P1 LDG.E.EL.128 R8, desc[UR4][R12.64] ;  /* 0x000000040c089981 */ /* 0x0000a2000c2e1d00 */
[----:B------:R-:W-:-:S05]  /*0840*/  LEA R17, R17, R4, 0xc ;  /* 0x0000000411117211 */ /* 0x000fca00078e60ff */
[----:B0-----:R-:W-:-:S04]  /*0850*/  IMAD.WIDE R12, R17, 0x4, R36 ;  /* 0x00000004110c7825 */ /* 0x001fc800078e0224 */
[----:B--2---:R-:W-:Y:S01]  /*0860*/  FADD R2, R2, -R11 ;  /* 0x8000000b02027221 */ /* 0x004fe20000000000 */
[----:B------:R-:W-:Y:S01]  /*0870*/  FADD R0, R0, -R10 ;  /* 0x8000000a00007221 */ /* 0x000fe20000000000 */
[----:B------:R-:W-:Y:S01]  /*0880*/  FADD R20, R20, -R9 ;  /* 0x8000000914147221 */ /* 0x000fe20000000000 */
[----:B------:R-:W-:Y:S01]  /*0890*/  FADD R21, R21, -R8 ;  /* 0x8000000815157221 */ /* 0x000fe20000000000 */
[----:B------:R-:W-:Y:S02]  /*08a0*/  CS2R R8, SRZ ;  /* 0x0000000000087805 */ /* 0x000fe4000001ff00 */
[----:B------:R-:W-:-:S06]  /*08b0*/  CS2R R10, SRZ ;  /* 0x00000000000a7805 */ /* 0x000fcc000001ff00 */
[----:B------:R0:W2:Y:S01]  /*08c0*/  @!P0 LDG.E.EL.128 R8, desc[UR4][R12.64] ;  /* 0x000000040c088981 */ /* 0x0000a2000c2e1d00 */
[----:B------:R-:W-:Y:S02]  /*08d0*/  LEA R18, R18, R4, 0xc ;  /* 0x0000000412127211 */ /* 0x000fe400078e60ff */
[----:B------:R-:W-:Y:S02]  /*08e0*/  CS2R R14, SRZ ;  /* 0x00000000000e7805 */ /* 0x000fe4000001ff00 */
[----:B0-----:R-:W-:Y:S01]  /*08f0*/  CS2R R12, SRZ ;  /* 0x00000000000c7805 */ /* 0x001fe2000001ff00 */
[----:B--2---:R-:W-:Y:S01]  /*0900*/  FADD R24, R24, -R9 ;  /* 0x8000000918187221 */ /* 0x004fe20000000000 */
[----:B------:R-:W-:Y:S01]  /*0910*/  FADD R25, R25, -R8 ;  /* 0x8000000819197221 */ /* 0x000fe20000000000 */
[----:B------:R-:W-:-:S05]  /*0920*/  IMAD.WIDE R8, R18, 0x4, R36 ;  /* 0x0000000412087825 */ /* 0x000fca00078e0224 */
[----:B------:R0:W2:Y:S01]  /*0930*/  @!P2 LDG.E.EL.128 R12, desc[UR4][R8.64] ;  /* 0x00000004080ca981 */ /* 0x0000a2000c2e1d00 */
[----:B------:R-:W-:Y:S01]  /*0940*/  FADD R23, R23, -R10 ;  /* 0x8000000a17177221 */ /* 0x000fe20000000000 */
[----:B----4-:R-:W-:Y:S01]  /*0950*/  FADD R10, R33, R32 ;  /* 0x00000020210a7221 */ /* 0x010fe20000000000 */
[----:B------:R-:W-:Y:S01]  /*0960*/  LEA R35, R35, R4, 0xc ;  /* 0x0000000423237211 */ /* 0x000fe200078e60ff */
[----:B-----5:R-:W-:Y:S01]  /*0970*/  FADD R32, R33, R26 ;  /* 0x0000001a21207221 */ /* 0x020fe20000000000 */
[----:B------:R-:W-:-:S03]  /*0980*/  FADD R22, R22, -R11 ;  /* 0x8000000b16167221 */ /* 0x000fc60000000000 */
[----:B------:R-:W-:Y:S01]  /*0990*/  IMAD.WIDE R36, R35, 0x4, R36 ;  /* 0x0000000423247825 */ /* 0x000fe200078e0224 */
[----:B0-----:R-:W-:-:S03]  /*09a0*/  CS2R R8, SRZ ;  /* 0x0000000000087805 */ /* 0x001fc6000001ff00 */
[----:B--2---:R-:W-:Y:S01]  /*09b0*/  FADD R26, R10, -R15 ;  /* 0x8000000f0a1a7221 */ /* 0x004fe20000000000 */
[----:B------:R-:W-:-:S06]  /*09c0*/  CS2R R10, SRZ ;  /* 0x00000000000a7805 */ /* 0x000fcc000001ff00 */
[----:B------:R0:W2:Y:S02]  /*09d0*/  @!P3 LDG.E.EL.128 R8, desc[UR4][R36.64] ;  /* 0x000000042408b981 */ /* 0x0000a4000c2e1d00 */
[----:B0-----:R-:W0:Y:S01]  /*09e0*/  LDC.64 R36, c[0x0][0x228] ;  /* 0x00008a00ff247b82 */ /* 0x001e220000000a00 */
[C---:B------:R-:W-:Y:S01]  /*09f0*/  FADD R27, R33.reuse, R27 ;  /* 0x0000001b211b7221 */ /* 0x040fe20000000000 */
[----:B------:R-:W-:-:S03]  /*0a00*/  FADD R34, R33, R34 ;  /* 0x0000002221227221 */ /* 0x000fc60000000000 */
[----:B------:R-:W-:Y:S01]  /*0a10*/  FADD R27, R27, -R14 ;  /* 0x8000000e1b1b7221 */ /* 0x000fe20000000000 */
[C---:B------:R-:W-:Y:S01]  /*0a20*/  FADD R14, R29.reuse, R19 ;  /* 0x000000131d0e7221 */ /* 0x040fe20000000000 */
[C---:B------:R-:W-:Y:S01]  /*0a30*/  FADD R28, R29.reuse, R28 ;  /* 0x0000001c1d1c7221 */ /* 0x040fe20000000000 */
[C---:B------:R-:W-:Y:S01]  /*0a40*/  FADD R19, R29.reuse, R30 ;  /* 0x0000001e1d137221 */ /* 0x040fe20000000000 */
[----:B------:R-:W-:Y:S01]  /*0a50*/  FADD R31, R29, R31 ;  /* 0x0000001f1d1f7221 */ /* 0x000fe20000000000 */
[----:B------:R-:W-:Y:S01]  /*0a60*/  FADD R29, R32, -R13 ;  /* 0x8000000d201d7221 */ /* 0x000fe20000000000 */
[----:B------:R-:W-:Y:S01]  /*0a70*/  FADD R30, R34, -R12 ;  /* 0x8000000c221e7221 */ /* 0x000fe20000000000 */
[----:B------:R-:W-:Y:S01]  /*0a80*/  CS2R R12, SRZ ;  /* 0x00000000000c7805 */ /* 0x000fe2000001ff00 */
[----:B0-----:R-:W-:-:S04]  /*0a90*/  IMAD.WIDE R32, R35, 0x4, R36 ;  /* 0x0000000423207825 */ /* 0x001fc800078e0224 */
[----:B--2---:R-:W-:Y:S01]  /*0aa0*/  FADD R10, R14, -R10 ;  /* 0x8000000a0e0a7221 */ /* 0x004fe20000000000 */
[----:B------:R-:W-:-:S06]  /*0ab0*/  CS2R R14, SRZ ;  /* 0x00000000000e7805 */ /* 0x000fcc000001ff00 */
[----:B------:R-:W2:Y:S01]  /*0ac0*/  @!P3 LDG.E.EL.128 R12, desc[UR4][R32.64] ;  /* 0x00000004200cb981 */ /* 0x000ea2000c2e1d00 */
[----:B------:R-:W-:Y:S01]  /*0ad0*/  FADD R9, R19, -R9 ;  /* 0x8000000913097221 */ /* 0x000fe20000000000 */
[----:B------:R-:W-:Y:S01]  /*0ae0*/  FADD R11, R28, -R11 ;  /* 0x8000000b1c0b7221 */ /* 0x000fe20000000000 */
[----:B------:R-:W-:Y:S01]  /*0af0*/  FADD R8, R31, -R8 ;  /* 0x800000081f087221 */ /* 0x000fe20000000000 */
[----:B--2---:R-:W-:-:S13]  /*0b00*/  FSETP.GEU.AND P4, PT, R12, 1.175494350822287508e-38, PT ;  /* 0x008000000c00780b */ /* 0x004fda0003f8e000 */
[----:B------:R-:W-:-:S05]  /*0b10*/  @!P4 FMUL R12, R12, 8388608 ;  /* 0x4b0000000c0cc820 */ /* 0x000fca0000400000 */
[----:B------:R-:W-:-:S04]  /*0b20*/  IADD3 R19, R12, -0x3f2aaaab, RZ ;  /* 0xc0d555550c137810 */ /* 0x000fc80007ffe0ff */
[----:B------:R-:W-:-:S04]  /*0b30*/  LOP3.LUT R19, R19, 0xff800000, RZ, 0xc0, !PT ;  /* 0xff80000013137812 */ /* 0x000fc800078ec0ff */
[----:B------:R-:W-:Y:S02]  /*0b40*/  IADD3 R28, R12, -R19, RZ ;  /* 0x800000130c1c7210 */ /* 0x000fe40007ffe0ff */
[----:B------:R-:W-:-:S03]  /*0b50*/  I2FP.F32.S32 R34, R19 ;  /* 0x0000001300227245 */ /* 0x000fc60000201400 */
[----:B------:R-:W-:Y:S01]  /*0b60*/  FADD R19, R28, -1 ;  /* 0xbf8000001c137421 */ /* 0x000fe20000000000 */
[----:B------:R-:W-:-:S10]  /*0b70*/  HFMA2.MMA R28, -RZ, RZ, 1.5048828125, 33.21875 ;  /* 0x3e055027ff1c7435 */ /* 0x000fd400000001ff */
[----:B------:R-:W-:-:S04]  /*0b80*/  FFMA.FTZ R32, R19, -R28, 0.14084610342979431152 ;  /* 0x3e1039f613207423 */ /* 0x000fc8000001081c */
[----:B------:R-:W-:-:S04]  /*0b90*/  FFMA.FTZ R32, R19, R32, -0.12148627638816833496 ;  /* 0xbdf8cdcc13207423 */ /* 0x000fc80000010020 */
[----:B------:R-:W-:-:S04]  /*0ba0*/  FFMA.FTZ R32, R19, R32, 0.13980610668659210205 ;  /* 0x3e0f295513207423 */ /* 0x000fc80000010020 */
[----:B------:R-:W-:Y:S01]  /*0bb0*/  FFMA.FTZ R32, R19, R32, -0.16684235632419586182 ;  /* 0xbe2ad8b913207423 */ /* 0x000fe20000010020 */
[----:B------:R-:W-:-:S03]  /*0bc0*/  FSETP.GEU.AND P6, PT, R13, 1.175494350822287508e-38, PT ;  /* 0x008000000d00780b */ /* 0x000fc60003fce000 */
[----:B------:R-:W-:-:S04]  /*0bd0*/  FFMA.FTZ R32, R19, R32, 0.20012299716472625732 ;  /* 0x3e4ced0b13207423 */ /* 0x000fc80000010020 */
[----:B------:R-:W-:-:S04]  /*0be0*/  FFMA.FTZ R32, R19, R32, -0.24999669194221496582 ;  /* 0xbe7fff2213207423 */ /* 0x000fc80000010020 */
[----:B------:R-:W-:Y:S01]  /*0bf0*/  FFMA.FTZ R32, R19, R32, 0.33333182334899902344 ;  /* 0x3eaaaa7813207423 */ /* 0x000fe20000010020 */
[----:B------:R-:W-:-:S03]  /*0c00*/  FSEL R31, RZ, -23, P4 ;  /* 0xc1b80000ff1f7808 */ /* 0x000fc60002000000 */
[----:B------:R-:W-:Y:S01]  /*0c10*/  FFMA.FTZ R32, R19, R32, -0.5 ;  /* 0xbf00000013207423 */ /* 0x000fe20000010020 */
[----:B------:R-:W-:Y:S01]  /*0c20*/  @!P6 FMUL R13, R13, 8388608 ;  /* 0x4b0000000d0de820 */ /* 0x000fe20000400000 */
[----:B------:R-:W-:Y:S02]  /*0c30*/  ISETP.GE.U32.AND P4, PT, R12, 0x7f800000, PT ;  /* 0x7f8000000c00780c */ /* 0x000fe40003f86070 */
[----:B------:R-:W-:Y:S01]  /*0c40*/  FMUL R32, R19, R32 ;  /* 0x0000002013207220 */ /* 0x000fe20000400000 */
[----:B------:R-:W-:-:S03]  /*0c50*/  FFMA.FTZ R31, R34, 1.1920928955078125e-07, R31 ;  /* 0x34000000221f7823 */ /* 0x000fc6000001001f */
[----:B------:R-:W-:Y:S01]  /*0c60*/  FFMA.FTZ R32, R19, R32, R19 ;  /* 0x0000002013207223 */ /* 0x000fe20000010013 */
[----:B------:R-:W-:-:S03]  /*0c70*/  IADD3 R19, R13, -0x3f2aaaab, RZ ;  /* 0xc0d555550d137810 */ /* 0x000fc60007ffe0ff */
[----:B------:R-:W-:Y:S01]  /*0c80*/  FFMA.FTZ R31, R31, 0.69314718246459960938, R32 ;  /* 0x3f3172181f1f7823 */ /* 0x000fe20000010020 */
[----:B------:R-:W-:Y:S02]  /*0c90*/  LOP3.LUT R32, R19, 0xff800000, RZ, 0xc0, !PT ;  /* 0xff80000013207812 */ /* 0x000fe400078ec0ff */
[----:B------:R-:W-:Y:S02]  /*0ca0*/  @P4 MOV R33, 0x7f800000 ;  /* 0x7f80000000214802 */ /* 0x000fe40000000f00 */
[----:B------:R-:W-:-:S03]  /*0cb0*/  IADD3 R19, R13, -R32, RZ ;  /* 0x800000200d137210 */ /* 0x000fc60007ffe0ff */
[----:B------:R-:W-:Y:S02]  /*0cc0*/  @P4 FFMA.FTZ R31, R12, R33, +INF ;  /* 0x7f8000000c1f4423 */ /* 0x000fe40000010021 */
[----:B------:R-:W-:Y:S01]  /*0cd0*/  FADD R19, R19, -1 ;  /* 0xbf80000013137421 */ /* 0x000fe20000000000 */
[----:B------:R-:W-:-:S03]  /*0ce0*/  I2FP.F32.S32 R33, R32 ;  /* 0x0000002000217245 */ /* 0x000fc60000201400 */
[----:B------:R-:W-:-:S04]  /*0cf0*/  FFMA.FTZ R32, R19, -R28, 0.14084610342979431152 ;  /* 0x3e1039f613207423 */ /* 0x000fc8000001081c */
[----:B------:R-:W-:-:S04]  /*0d00*/  FFMA.FTZ R32, R19, R32, -0.12148627638816833496 ;  /* 0xbdf8cdcc13207423 */ /* 0x000fc80000010020 */
[----:B------:R-:W-:-:S04]  /*0d10*/  FFMA.FTZ R32, R19, R32, 0.13980610668659210205 ;  /* 0x3e0f295513207423 */ /* 0x000fc80000010020 */
[----:B------:R-:W-:-:S04]  /*0d20*/  FFMA.FTZ R32, R19, R32, -0.16684235632419586182 ;  /* 0xbe2ad8b913207423 */ /* 0x000fc80000010020 */
[----:B------:R-:W-:Y:S01]  /*0d30*/  FFMA.FTZ R32, R19, R32, 0.20012299716472625732 ;  /* 0x3e4ced0b13207423 */ /* 0x000fe20000010020 */
[----:B------:R-:W-:-:S03]  /*0d40*/  FSETP.NEU.AND P5, PT, R12, RZ, PT ;  /* 0x000000ff0c00720b */ /* 0x000fc60003fad000 */
[C---:B------:R-:W-:Y:S01]  /*0d50*/  FFMA.FTZ R32, R19.reuse, R32, -0.24999669194221496582 ;  /* 0xbe7fff2213207423 */ /* 0x040fe20000010020 */
[----:B------:R-:W-:Y:S02]  /*0d60*/  FSEL R12, RZ, -23, P6 ;  /* 0xc1b80000ff0c7808 */ /* 0x000fe40003000000 */
[----:B------:R-:W-:Y:S01]  /*0d70*/  FSETP.GEU.AND P6, PT, R14, 1.175494350822287508e-38, PT ;  /* 0x008000000e00780b */ /* 0x000fe20003fce000 */
[----:B------:R-:W-:Y:S01]  /*0d80*/  FFMA.FTZ R32, R19, R32, 0.33333182334899902344 ;  /* 0x3eaaaa7813207423 */ /* 0x000fe20000010020 */
[----:B------:R-:W-:-:S03]  /*0d90*/  ISETP.GE.U32.AND P4, PT, R13, 0x7f800000, PT ;  /* 0x7f8000000d00780c */ /* 0x000fc60003f86070 */
[----:B------:R-:W-:-:S04]  /*0da0*/  FFMA.FTZ R32, R19, R32, -0.5 ;  /* 0xbf00000013207423 */ /* 0x000fc80000010020 */
[----:B------:R-:W-:Y:S01]  /*0db0*/  FMUL R32, R19, R32 ;  /* 0x0000002013207220 */ /* 0x000fe20000400000 */
[----:B------:R-:W-:-:S03]  /*0dc0*/  FFMA.FTZ R12, R33, 1.1920928955078125e-07, R12 ;  /* 0x34000000210c7823 */ /* 0x000fc6000001000c */
[----:B------:R-:W-:Y:S01]  /*0dd0*/  FFMA.FTZ R19, R19, R32, R19 ;  /* 0x0000002013137223 */ /* 0x000fe20000010013 */
[----:B------:R-:W-:Y:S01]  /*0de0*/  @!P6 FMUL R14, R14, 8388608 ;  /* 0x4b0000000e0ee820 */ /* 0x000fe20000400000 */
[----:B------:R-:W-:Y:S02]  /*0df0*/  @P4 MOV R32, 0x7f800000 ;  /* 0x7f80000000204802 */ /* 0x000fe40000000f00 */
[----:B------:R-:W-:Y:S02]  /*0e00*/  FFMA.FTZ R12, R12, 0.69314718246459960938, R19 ;  /* 0x3f3172180c0c7823 */ /* 0x000fe40000010013 */
[----:B------:R-:W-:Y:S01]  /*0e10*/  IADD3 R19, R14, -0x3f2aaaab, RZ ;  /* 0xc0d555550e137810 */ /* 0x000fe20007ffe0ff */
[----:B------:R-:W-:-:S03]  /*0e20*/  @P4 FFMA.FTZ R12, R13, R32, +INF ;  /* 0x7f8000000d0c4423 */ /* 0x000fc60000010020 */
[----:B------:R-:W-:Y:S02]  /*0e30*/  LOP3.LUT R19, R19, 0xff800000, RZ, 0xc0, !PT ;  /* 0xff80000013137812 */ /* 0x000fe400078ec0ff */
[----:B------:R-:W-:Y:S02]  /*0e40*/  FSETP.NEU.AND P4, PT, R13, RZ, PT ;  /* 0x000000ff0d00720b */ /* 0x000fe40003f8d000 */
[----:B------:R-:W-:Y:S02]  /*0e50*/  IADD3 R13, R14, -R19, RZ ;  /* 0x800000130e0d7210 */ /* 0x000fe40007ffe0ff */
[----:B------:R-:W-:-:S03]  /*0e60*/  I2FP.F32.S32 R33, R19 ;  /* 0x0000001300217245 */ /* 0x000fc60000201400 */
[----:B------:R-:W-:-:S04]  /*0e70*/  FADD R19, R13, -1 ;  /* 0xbf8000000d137421 */ /* 0x000fc80000000000 */
[----:B------:R-:W-:-:S04]  /*0e80*/  FFMA.FTZ R34, R19, -R28, 0.14084610342979431152 ;  /* 0x3e1039f613227423 */ /* 0x000fc8000001081c */
[----:B------:R-:W-:-:S04]  /*0e90*/  FFMA.FTZ R34, R19, R34, -0.12148627638816833496 ;  /* 0xbdf8cdcc13227423 */ /* 0x000fc80000010022 */
[----:B------:R-:W-:-:S04]  /*0ea0*/  FFMA.FTZ R34, R19, R34, 0.13980610668659210205 ;  /* 0x3e0f295513227423 */ /* 0x000fc80000010022 */
[----:B------:R-:W-:-:S04]  /*0eb0*/  FFMA.FTZ R34, R19, R34, -0.16684235632419586182 ;  /* 0xbe2ad8b913227423 */ /* 0x000fc80000010022 */
[----:B------:R-:W-:Y:S01]  /*0ec0*/  FFMA.FTZ R34, R19, R34, 0.20012299716472625732 ;  /* 0x3e4ced0b13227423 */ /* 0x000fe20000010022 */
[----:B------:R-:W-:-:S03]  /*0ed0*/  FSEL R32, RZ, -23, P6 ;  /* 0xc1b80000ff207808 */ /* 0x000fc60003000000 */
[----:B------:R-:W-:Y:S01]  /*0ee0*/  FFMA.FTZ R34, R19, R34, -0.24999669194221496582 ;  /* 0xbe7fff2213227423 */ /* 0x000fe20000010022 */
[----:B------:R-:W-:-:S03]  /*0ef0*/  FSETP.GEU.AND P6, PT, R15, 1.175494350822287508e-38, PT ;  /* 0x008000000f00780b */ /* 0x000fc60003fce000 */
[----:B------:R-:W-:-:S04]  /*0f00*/  FFMA.FTZ R34, R19, R34, 0.33333182334899902344 ;  /* 0x3eaaaa7813227423 */ /* 0x000fc80000010022 */
[----:B------:R-:W-:-:S04]  /*0f10*/  FFMA.FTZ R34, R19, R34, -0.5 ;  /* 0xbf00000013227423 */ /* 0x000fc80000010022 */
[----:B------:R-:W-:Y:S01]  /*0f20*/  FMUL R34, R19, R34 ;  /* 0x0000002213227220 */ /* 0x000fe20000400000 */
[----:B------:R-:W-:Y:S01]  /*0f30*/  FFMA.FTZ R32, R33, 1.1920928955078125e-07, R32 ;  /* 0x3400000021207823 */ /* 0x000fe20000010020 */
[----:B------:R-:W-:Y:S01]  /*0f40*/  @!P6 FMUL R15, R15, 8388608 ;  /* 0x4b0000000f0fe820 */ /* 0x000fe20000400000 */
[----:B------:R-:W-:Y:S01]  /*0f50*/  FSEL R13, R31, -INF , P5 ;  /* 0xff8000001f0d7808 */ /* 0x000fe20002800000 */
[----:B------:R-:W-:Y:S01]  /*0f60*/  FFMA.FTZ R19, R19, R34, R19 ;  /* 0x0000002213137223 */ /* 0x000fe20000010013 */
[----:B------:R-:W-:-:S03]  /*0f70*/  ISETP.GE.U32.AND P5, PT, R14, 0x7f800000, PT ;  /* 0x7f8000000e00780c */ /* 0x000fc60003fa6070 */
[----:B------:R-:W-:Y:S01]  /*0f80*/  FFMA.FTZ R31, R32, 0.69314718246459960938, R19 ;  /* 0x3f317218201f7823 */ /* 0x000fe20000010013 */
[----:B------:R-:W-:-:S04]  /*0f90*/  IADD3 R19, R15, -0x3f2aaaab, RZ ;  /* 0xc0d555550f137810 */ /* 0x000fc80007ffe0ff */
[----:B------:R-:W-:-:S04]  /*0fa0*/  LOP3.LUT R32, R19, 0xff800000, RZ, 0xc0, !PT ;  /* 0xff80000013207812 */ /* 0x000fc800078ec0ff */
[----:B------:R-:W-:Y:S02]  /*0fb0*/  IADD3 R19, R15, -R32, RZ ;  /* 0x800000200f137210 */ /* 0x000fe40007ffe0ff */
[----:B------:R-:W-:-:S03]  /*0fc0*/  @P5 MOV R33, 0x7f800000 ;  /* 0x7f80000000215802 */ /* 0x000fc60000000f00 */
[----:B------:R-:W-:Y:S02]  /*0fd0*/  FADD R19, R19, -1 ;  /* 0xbf80000013137421 */ /* 0x000fe40000000000 */
[C---:B------:R-:W-:Y:S01]  /*0fe0*/  @P5 FFMA.FTZ R31, R14.reuse, R33, +INF ;  /* 0x7f8000000e1f5423 */ /* 0x040fe20000010021 */
[----:B------:R-:W-:Y:S01]  /*0ff0*/  FSETP.NEU.AND P5, PT, R14, RZ, PT ;  /* 0x000000ff0e00720b */ /* 0x000fe20003fad000 */
[----:B------:R-:W-:-:S04]  /*1000*/  FFMA.FTZ R14, R19, -R28, 0.14084610342979431152 ;  /* 0x3e1039f6130e7423 */ /* 0x000fc8000001081c */
[----:B------:R-:W-:-:S04]  /*1010*/  FFMA.FTZ R14, R19, R14, -0.12148627638816833496 ;  /* 0xbdf8cdcc130e7423 */ /* 0x000fc8000001000e */
[----:B------:R-:W-:-:S04]  /*1020*/  FFMA.FTZ R14, R19, R14, 0.13980610668659210205 ;  /* 0x3e0f2955130e7423 */ /* 0x000fc8000001000e */
[----:B------:R-:W-:-:S04]  /*1030*/  FFMA.FTZ R14, R19, R14, -0.16684235632419586182 ;  /* 0xbe2ad8b9130e7423 */ /* 0x000fc8000001000e */
[----:B------:R-:W-:Y:S01]  /*1040*/  FFMA.FTZ R14, R19, R14, 0.20012299716472625732 ;  /* 0x3e4ced0b130e7423 */ /* 0x000fe2000001000e */
[----:B------:R-:W-:-:S03]  /*1050*/  FSEL R12, R12, -INF , P4 ;  /* 0xff8000000c0c7808 */ /* 0x000fc60002000000 */
[----:B------:R-:W-:Y:S01]  /*1060*/  FFMA.FTZ R14, R19, R14, -0.24999669194221496582 ;  /* 0xbe7fff22130e7423 */ /* 0x000fe2000001000e */
[----:B------:R-:W-:-:S03]  /*1070*/  ISETP.GE.U32.AND P4, PT, R15, 0x7f800000, PT ;  /* 0x7f8000000f00780c */ /* 0x000fc60003f86070 */
[----:B------:R-:W-:Y:S01]  /*1080*/  FFMA.FTZ R14, R19, R14, 0.33333182334899902344 ;  /* 0x3eaaaa78130e7423 */ /* 0x000fe2000001000e */
[----:B------:R-:W-:-:S03]  /*1090*/  I2FP.F32.S32 R33, R32 ;  /* 0x0000002000217245 */ /* 0x000fc60000201400 */
[----:B------:R-:W-:Y:S01]  /*10a0*/  FFMA.FTZ R14, R19, R14, -0.5 ;  /* 0xbf000000130e7423 */ /* 0x000fe2000001000e */
[----:B------:R-:W-:-:S03]  /*10b0*/  FSEL R32, RZ, -23, P6 ;  /* 0xc1b80000ff207808 */ /* 0x000fc60003000000 */
[----:B------:R-:W-:Y:S02]  /*10c0*/  FMUL R14, R19, R14 ;  /* 0x0000000e130e7220 */ /* 0x000fe40000400000 */
[----:B------:R-:W-:Y:S02]  /*10d0*/  FFMA.FTZ R32, R33, 1.1920928955078125e-07, R32 ;  /* 0x3400000021207823 */ /* 0x000fe40000010020 */
[----:B------:R-:W-:Y:S01]  /*10e0*/  FFMA.FTZ R19, R19, R14, R19 ;  /* 0x0000000e13137223 */ /* 0x000fe20000010013 */
[----:B------:R-:W-:Y:S01]  /*10f0*/  @P4 MOV R14, 0x7f800000 ;  /* 0x7f800000000e4802 */ /* 0x000fe20000000f00 */
[----:B------:R-:W-:Y:S02]  /*1100*/  FADD R8, -R13, R8 ;  /* 0x000000080d087221 */ /* 0x000fe40000000100 */
[----:B------:R-:W-:Y:S01]  /*1110*/  FFMA.FTZ R32, R32, 0.69314718246459960938, R19 ;  /* 0x3f31721820207823 */ /* 0x000fe20000010013 */
[----:B------:R-:W-:Y:S01]  /*1120*/  FADD R9, -R12, R9 ;  /* 0x000000090c097221 */ /* 0x000fe20000000100 */
[C---:B------:R-:W-:Y:S01]  /*1130*/  @P4 FFMA.FTZ R32, R15.reuse, R14, +INF ;  /* 0x7f8000000f204423 */ /* 0x040fe2000001000e */
[----:B------:R-:W-:-:S02]  /*1140*/  FSETP.NEU.AND P4, PT, R15, RZ, PT ;  /* 0x000000ff0f00720b */ /* 0x000fc40003f8d000 */
[----:B------:R-:W-:Y:S02]  /*1150*/  CS2R R12, SRZ ;  /* 0x00000000000c7805 */ /* 0x000fe4000001ff00 */
[----:B------:R-:W-:Y:S01]  /*1160*/  CS2R R14, SRZ ;  /* 0x00000000000e7805 */ /* 0x000fe2000001ff00 */
[----:B------:R-:W-:-:S05]  /*1170*/  IMAD.WIDE R18, R18, 0x4, R36 ;  /* 0x0000000412127825 */ /* 0x000fca00078e0224 */
[----:B------:R-:W2:Y:S01]  /*1180*/  @!P2 LDG.E.EL.128 R12, desc[UR4][R18.64] ;  /* 0x00000004120ca981 */ /* 0x000ea2000c2e1d00 */
[----:B------:R-:W-:-:S05]  /*1190*/  FSEL R33, R31, -INF , P5 ;  /* 0xff8000001f217808 */ /* 0x000fca0002800000 */
[----:B------:R-:W-:Y:S01]  /*11a0*/  FADD R10, -R33, R10 ;  /* 0x0000000a210a7221 */ /* 0x000fe20000000100 */
[----:B--2---:R-:W-:-:S13]  /*11b0*/  FSETP.GEU.AND P5, PT, R12, 1.175494350822287508e-38, PT ;  /* 0x008000000c00780b */ /* 0x004fda0003fae000 */
[----:B------:R-:W-:-:S05]  /*11c0*/  @!P5 FMUL R12, R12, 8388608 ;  /* 0x4b0000000c0cd820 */ /* 0x000fca0000400000 */
[----:B------:R-:W-:-:S04]  /*11d0*/  IADD3 R31, R12, -0x3f2aaaab, RZ ;  /* 0xc0d555550c1f7810 */ /* 0x000fc80007ffe0ff */
[----:B------:R-:W-:-:S04]  /*11e0*/  LOP3.LUT R31, R31, 0xff800000, RZ, 0xc0, !PT ;  /* 0xff8000001f1f7812 */ /* 0x000fc800078ec0ff */
        /* <DEDUP_REMOVED lines=8> */
[----:B------:R-:W-:-:S03]  /*1270*/  FSETP.GEU.AND P6, PT, R13, 1.175494350822287508e-38, PT ;  /* 0x008000000d00780b */ /* 0x000fc60003fce000 */
[----:B------:R-:W-:-:S04]  /*1280*/  FFMA.FTZ R34, R31, R34, -0.24999669194221496582 ;  /* 0xbe7fff221f227423 */ /* 0x000fc80000010022 */
[----:B------:R-:W-:Y:S01]  /*1290*/  FFMA.FTZ R34, R31, R34, 0.33333182334899902344 ;  /* 0x3eaaaa781f227423 */ /* 0x000fe20000010022 */
[----:B------:R-:W-:-:S03]  /*12a0*/  FSEL R33, RZ, -23, P5 ;  /* 0xc1b80000ff217808 */ /* 0x000fc60002800000 */
[----:B------:R-:W-:Y:S01]  /*12b0*/  FFMA.FTZ R34, R31, R34, -0.5 ;  /* 0xbf0000001f227423 */ /* 0x000fe20000010022 */
[----:B------:R-:W-:-:S03]  /*12c0*/  ISETP.GE.U32.AND P5, PT, R12, 0x7f800000, PT ;  /* 0x7f8000000c00780c */ /* 0x000fc60003fa6070 */
[----:B------:R-:W-:Y:S01]  /*12d0*/  FMUL R34, R31, R34 ;  /* 0x000000221f227220 */ /* 0x000fe20000400000 */
[----:B------:R-:W-:Y:S01]  /*12e0*/  FFMA.FTZ R18, R35, 1.1920928955078125e-07, R33 ;  /* 0x3400000023127823 */ /* 0x000fe20000010021 */
[----:B------:R-:W-:Y:S02]  /*12f0*/  @!P6 FMUL R13, R13, 8388608 ;  /* 0x4b0000000d0de820 */ /* 0x000fe40000400000 */
[----:B------:R-:W-:-:S04]  /*1300*/  FFMA.FTZ R31, R31, R34, R31 ;  /* 0x000000221f1f7223 */ /* 0x000fc8000001001f */
[----:B------:R-:W-:Y:S01]  /*1310*/  FFMA.FTZ R31, R18, 0.69314718246459960938, R31 ;  /* 0x3f317218121f7823 */ /* 0x000fe2000001001f */
[----:B------:R-:W-:Y:S02]  /*1320*/  IADD3 R18, R13, -0x3f2aaaab, RZ ;  /* 0xc0d555550d127810 */ /* 0x000fe40007ffe0ff */
[----:B------:R-:W-:Y:S02]  /*1330*/  @P5 MOV R19, 0x7f800000 ;  /* 0x7f80000000135802 */ /* 0x000fe40000000f00 */
[----:B------:R-:W-:-:S03]  /*1340*/  LOP3.LUT R18, R18, 0xff800000, RZ, 0xc0, !PT ;  /* 0xff80000012127812 */ /* 0x000fc600078ec0ff */
[----:B------:R-:W-:Y:S01]  /*1350*/  @P5 FFMA.FTZ R31, R12, R19, +INF ;  /* 0x7f8000000c1f5423 */ /* 0x000fe20000010013 */
        /* <DEDUP_REMOVED lines=13> */
[----:B------:R-:W-:Y:S02]  /*1430*/  FSEL R18, R32, -INF , P4 ;  /* 0xff80000020127808 */ /* 0x000fe40002000000 */
[----:B------:R-:W-:Y:S01]  /*1440*/  ISETP.GE.U32.AND P4, PT, R13, 0x7f800000, PT ;  /* 0x7f8000000d00780c */ /* 0x000fe20003f86070 */
[----:B------:R-:W-:-:S04]  /*1450*/  FFMA.FTZ R34, R19, R34, -0.5 ;  /* 0xbf00000013227423 */ /* 0x000fc80000010022 */
[----:B------:R-:W-:Y:S01]  /*1460*/  FMUL R34, R19, R34 ;  /* 0x0000002213227220 */ /* 0x000fe20000400000 */
[----:B------:R-:W-:-:S03]  /*1470*/  FFMA.FTZ R12, R33, 1.1920928955078125e-07, R12 ;  /* 0x34000000210c7823 */ /* 0x000fc6000001000c */
[----:B------:R-:W-:Y:S01]  /*1480*/  FFMA.FTZ R19, R19, R34, R19 ;  /* 0x0000002213137223 */ /* 0x000fe20000010013 */
[----:B------:R-:W-:-:S03]  /*1490*/  @!P6 FMUL R14, R14, 8388608 ;  /* 0x4b0000000e0ee820 */ /* 0x000fc60000400000 */
[----:B------:R-:W-:Y:S01]  /*14a0*/  FFMA.FTZ R19, R12, 0.69314718246459960938, R19 ;  /* 0x3f3172180c137823 */ /* 0x000fe20000010013 */
[----:B------:R-:W-:Y:S02]  /*14b0*/  @P4 MOV R32, 0x7f800000 ;  /* 0x7f80000000204802 */ /* 0x000fe40000000f00 */
[----:B------:R-:W-:-:S04]  /*14c0*/  IADD3 R12, R14, -0x3f2aaaab, RZ ;  /* 0xc0d555550e0c7810 */ /* 0x000fc80007ffe0ff */
[----:B------:R-:W-:Y:S01]  /*14d0*/  LOP3.LUT R33, R12, 0xff800000, RZ, 0xc0, !PT ;  /* 0xff8000000c217812 */ /* 0x000fe200078ec0ff */
[C---:B------:R-:W-:Y:S01]  /*14e0*/  @P4 FFMA.FTZ R19, R13.reuse, R32, +INF ;  /* 0x7f8000000d134423 */ /* 0x040fe20000010020 */
[----:B------:R-:W-:Y:S02]  /*14f0*/  FSETP.NEU.AND P4, PT, R13, RZ, PT ;  /* 0x000000ff0d00720b */ /* 0x000fe40003f8d000 */
[----:B------:R-:W-:-:S05]  /*1500*/  IADD3 R13, R14, -R33, RZ ;  /* 0x800000210e0d7210 */ /* 0x000fca0007ffe0ff */
        /* <DEDUP_REMOVED lines=9> */
[----:B------:R-:W-:Y:S01]  /*15a0*/  FFMA.FTZ R34, R13, R34, 0.33333182334899902344 ;  /* 0x3eaaaa780d227423 */ /* 0x000fe20000010022 */
[----:B------:R-:W-:-:S03]  /*15b0*/  I2FP.F32.S32 R33, R33 ;  /* 0x0000002100217245 */ /* 0x000fc60000201400 */
        /* <DEDUP_REMOVED lines=19> */
[----:B------:R-:W-:-:S04]  /*16f0*/  FFMA.FTZ R14, R13, R14, 0.20012299716472625732 ;  /* 0x3e4ced0b0d0e7423 */ /* 0x000fc8000001000e */
[----:B------:R-:W-:-:S04]  /*1700*/  FFMA.FTZ R14, R13, R14, -0.24999669194221496582 ;  /* 0xbe7fff220d0e7423 */ /* 0x000fc8000001000e */
[----:B------:R-:W-:Y:S01]  /*1710*/  FFMA.FTZ R14, R13, R14, 0.33333182334899902344 ;  /* 0x3eaaaa780d0e7423 */ /* 0x000fe2000001000e */
[----:B------:R-:W-:-:S03]  /*1720*/  I2FP.F32.S32 R33, R32 ;  /* 0x0000002000217245 */ /* 0x000fc60000201400 */
[----:B------:R-:W-:Y:S01]  /*1730*/  FFMA.FTZ R14, R13, R14, -0.5 ;  /* 0xbf0000000d0e7423 */ /* 0x000fe2000001000e */
[----:B------:R-:W-:-:S03]  /*1740*/  FSEL R32, RZ, -23, P6 ;  /* 0xc1b80000ff207808 */ /* 0x000fc60003000000 */
[----:B------:R-:W-:Y:S01]  /*1750*/  FMUL R14, R13, R14 ;  /* 0x0000000e0d0e7220 */ /* 0x000fe20000400000 */
[----:B------:R-:W-:Y:S01]  /*1760*/  FADD R11, -R18, R11 ;  /* 0x0000000b120b7221 */ /* 0x000fe20000000100 */
[----:B------:R-:W-:Y:S02]  /*1770*/  FFMA.FTZ R32, R33, 1.1920928955078125e-07, R32 ;  /* 0x3400000021207823 */ /* 0x000fe40000010020 */
[----:B------:R-:W-:Y:S01]  /*1780*/  FFMA.FTZ R13, R13, R14, R13 ;  /* 0x0000000e0d0d7223 */ /* 0x000fe2000001000d */
[----:B------:R-:W-:Y:S01]  /*1790*/  HFMA2.MMA R18, -RZ, RZ, 0, 0 ;  /* 0x00000000ff127435 */ /* 0x000fe200000001ff */
[----:B------:R-:W-:-:S04]  /*17a0*/  IMAD.WIDE R34, R16, 0x4, R36 ;  /* 0x0000000410227825 */ /* 0x000fc800078e0224 */
[----:B------:R-:W-:Y:S01]  /*17b0*/  FFMA.FTZ R32, R32, 0.69314718246459960938, R13 ;  /* 0x3f31721820207823 */ /* 0x000fe2000001000d */
[----:B------:R-:W-:Y:S01]  /*17c0*/  FSEL R13, R19, -INF , P4 ;  /* 0xff800000130d7808 */ /* 0x000fe20002000000 */
[----:B------:R-:W-:Y:S01]  /*17d0*/  IMAD.WIDE R36, R17, 0x4, R36 ;  /* 0x0000000411247825 */ /* 0x000fe200078e0224 */
[----:B------:R-:W-:Y:S02]  /*17e0*/  CS2R R16, SRZ ;  /* 0x0000000000107805 */ /* 0x000fe4000001ff00 */
[----:B------:R-:W-:-:S06]  /*17f0*/  MOV R19, RZ ;  /* 0x000000ff00137202 */ /* 0x000fcc0000000f00 */
[----:B------:R-:W2:Y:S01]  /*1800*/  @!P1 LDG.E.EL.128 R16, desc[UR4][R34.64] ;  /* 0x0000000422109981 */ /* 0x000ea2000c2e1d00 */
[----:B------:R-:W-:-:S13]  /*1810*/  ISETP.GE.U32.AND P6, PT, R15, 0x7f800000, PT ;  /* 0x7f8000000f00780c */ /* 0x000fda0003fc6070 */
[----:B------:R-:W-:-:S05]  /*1820*/  @P6 MOV R14, 0x7f800000 ;  /* 0x7f800000000e6802 */ /* 0x000fca0000000f00 */
[C---:B------:R-:W-:Y:S01]  /*1830*/  @P6 FFMA.FTZ R32, R15.reuse, R14, +INF ;  /* 0x7f8000000f206423 */ /* 0x040fe2000001000e */
[----:B------:R-:W-:Y:S01]  /*1840*/  FSETP.NEU.AND P4, PT, R15, RZ, PT ;  /* 0x000000ff0f00720b */ /* 0x000fe20003f8d000 */
        /* <DEDUP_REMOVED lines=17> */
[----:B------:R-:W-:-:S03]  /*1960*/  FSEL R14, R31, -INF , P5 ;  /* 0xff8000001f0e7808 */ /* 0x000fc60002800000 */
        /* <DEDUP_REMOVED lines=23> */
[----:B------:R-:W-:Y:S02]  /*1ae0*/  FFMA.FTZ R34, R31, R34, 0.33333182334899902344 ;  /* 0x3eaaaa781f227423 */ /* 0x000fe40000010022 */
[----:B------:R-:W-:Y:S01]  /*1af0*/  FFMA.FTZ R16, R15, 1.1920928955078125e-07, R16 ;  /* 0x340000000f107823 */ /* 0x000fe20000010010 */
[----:B------:R-:W-:Y:S01]  /*1b00*/  FSEL R15, R32, -INF , P4 ;  /* 0xff800000200f7808 */ /* 0x000fe20002000000 */
[----:B------:R-:W-:Y:S01]  /*1b10*/  FFMA.FTZ R34, R31, R34, -0.5 ;  /* 0xbf0000001f227423 */ /* 0x000fe20000010022 */
[----:B------:R-:W-:-:S03]  /*1b20*/  ISETP.GE.U32.AND P4, PT, R17, 0x7f800000, PT ;  /* 0x7f8000001100780c */ /* 0x000fc60003f86070 */
[----:B------:R-:W-:-:S04]  /*1b30*/  FMUL R34, R31, R34 ;  /* 0x000000221f227220 */ /* 0x000fc80000400000 */
[----:B------:R-:W-:Y:S01]  /*1b40*/  FFMA.FTZ R31, R31, R34, R31 ;  /* 0x000000221f1f7223 */ /* 0x000fe2000001001f */
[----:B------:R-:W-:-:S03]  /*1b50*/  @!P6 FMUL R18, R18, 8388608 ;  /* 0x4b0000001212e820 */ /* 0x000fc60000400000 */
[----:B------:R-:W-:Y:S02]  /*1b60*/  FFMA.FTZ R31, R16, 0.69314718246459960938, R31 ;  /* 0x3f317218101f7823 */ /* 0x000fe4000001001f */
[----:B------:R-:W-:Y:S02]  /*1b70*/  IADD3 R16, R18, -0x3f2aaaab, RZ ;  /* 0xc0d5555512107810 */ /* 0x000fe40007ffe0ff */
[----:B------:R-:W-:Y:S02]  /*1b80*/  @P4 MOV R32, 0x7f800000 ;  /* 0x7f80000000204802 */ /* 0x000fe40000000f00 */
[----:B------:R-:W-:-:S03]  /*1b90*/  LOP3.LUT R33, R16, 0xff800000, RZ, 0xc0, !PT ;  /* 0xff80000010217812 */ /* 0x000fc600078ec0ff */
        /* <DEDUP_REMOVED lines=9> */
[----:B------:R-:W-:Y:S02]  /*1c30*/  FSEL R32, RZ, -23, P6 ;  /* 0xc1b80000ff207808 */ /* 0x000fe40003000000 */
[----:B------:R-:W-:Y:S01]  /*1c40*/  FSETP.GEU.AND P6, PT, R19, 1.175494350822287508e-38, PT ;  /* 0x008000001300780b */ /* 0x000fe20003fce000 */
[----:B------:R-:W-:Y:S01]  /*1c50*/  FFMA.FTZ R16, R17, R16, -0.24999669194221496582 ;  /* 0xbe7fff2211107423 */ /* 0x000fe20000010010 */
[----:B------:R-:W-:-:S03]  /*1c60*/  FSEL R30, R30, -INF , P5 ;  /* 0xff8000001e1e7808 */ /* 0x000fc60002800000 */
[----:B------:R-:W-:Y:S01]  /*1c70*/  FFMA.FTZ R16, R17, R16, 0.33333182334899902344 ;  /* 0x3eaaaa7811107423 */ /* 0x000fe20000010010 */
[----:B------:R-:W-:-:S03]  /*1c80*/  ISETP.GE.U32.AND P5, PT, R18, 0x7f800000, PT ;  /* 0x7f8000001200780c */ /* 0x000fc60003fa6070 */
[----:B------:R-:W-:Y:S01]  /*1c90*/  FFMA.FTZ R16, R17, R16, -0.5 ;  /* 0xbf00000011107423 */ /* 0x000fe20000010010 */
[----:B------:R-:W-:-:S03]  /*1ca0*/  I2FP.F32.S32 R33, R33 ;  /* 0x0000002100217245 */ /* 0x000fc60000201400 */
[----:B------:R-:W-:Y:S01]  /*1cb0*/  FMUL R16, R17, R16 ;  /* 0x0000001011107220 */ /* 0x000fe20000400000 */
[----:B------:R-:W-:Y:S01]  /*1cc0*/  @!P6 FMUL R19, R19, 8388608 ;  /* 0x4b0000001313e820 */ /* 0x000fe20000400000 */
[----:B------:R-:W-:Y:S02]  /*1cd0*/  FFMA.FTZ R32, R33, 1.1920928955078125e-07, R32 ;  /* 0x3400000021207823 */ /* 0x000fe40000010020 */
[----:B------:R-:W-:Y:S02]  /*1ce0*/  FFMA.FTZ R17, R17, R16, R17 ;  /* 0x0000001011117223 */ /* 0x000fe40000010011 */
[----:B------:R-:W-:Y:S02]  /*1cf0*/  IADD3 R16, R19, -0x3f2aaaab, RZ ;  /* 0xc0d5555513107810 */ /* 0x000fe40007ffe0ff */
[----:B------:R-:W-:Y:S01]  /*1d00*/  FFMA.FTZ R32, R32, 0.69314718246459960938, R17 ;  /* 0x3f31721820207823 */ /* 0x000fe20000010011 */
[----:B------:R-:W-:Y:S02]  /*1d10*/  @P5 MOV R17, 0x7f800000 ;  /* 0x7f80000000115802 */ /* 0x000fe40000000f00 */
[----:B------:R-:W-:-:S03]  /*1d20*/  LOP3.LUT R16, R16, 0xff800000, RZ, 0xc0, !PT ;  /* 0xff80000010107812 */ /* 0x000fc600078ec0ff */
[----:B------:R-:W-:Y:S01]  /*1d30*/  @P5 FFMA.FTZ R32, R18, R17, +INF ;  /* 0x7f80000012205423 */ /* 0x000fe20000010011 */
[----:B------:R-:W-:Y:S02]  /*1d40*/  IADD3 R17, R19, -R16, RZ ;  /* 0x8000001013117210 */ /* 0x000fe40007ffe0ff */
[----:B------:R-:W-:Y:S02]  /*1d50*/  I2FP.F32.S32 R16, R16 ;  /* 0x0000001000107245 */ /* 0x000fe40000201400 */
[----:B------:R-:W-:Y:S01]  /*1d60*/  FSEL R33, RZ, -23, P6 ;  /* 0xc1b80000ff217808 */ /* 0x000fe20003000000 */
[----:B------:R-:W-:-:S04]  /*1d70*/  FADD R17, R17, -1 ;  /* 0xbf80000011117421 */ /* 0x000fc80000000000 */
[----:B------:R-:W-:Y:S01]  /*1d80*/  FFMA.FTZ R33, R16, 1.1920928955078125e-07, R33 ;  /* 0x3400000010217823 */ /* 0x000fe20000010021 */
[----:B------:R-:W-:-:S04]  /*1d90*/  FFMA.FTZ R16, R17, -R28, 0.14084610342979431152 ;  /* 0x3e1039f611107423 */ /* 0x000fc8000001081c */
[----:B------:R-:W-:-:S04]  /*1da0*/  FFMA.FTZ R16, R17, R16, -0.12148627638816833496 ;  /* 0xbdf8cdcc11107423 */ /* 0x000fc80000010010 */
[----:B------:R-:W-:-:S04]  /*1db0*/  FFMA.FTZ R16, R17, R16, 0.13980610668659210205 ;  /* 0x3e0f295511107423 */ /* 0x000fc80000010010 */
[----:B------:R-:W-:-:S04]  /*1dc0*/  FFMA.FTZ R16, R17, R16, -0.16684235632419586182 ;  /* 0xbe2ad8b911107423 */ /* 0x000fc80000010010 */
[----:B------:R-:W-:-:S04]  /*1dd0*/  FFMA.FTZ R16, R17, R16, 0.20012299716472625732 ;  /* 0x3e4ced0b11107423 */ /* 0x000fc80000010010 */
[----:B------:R-:W-:-:S04]  /*1de0*/  FFMA.FTZ R16, R17, R16, -0.24999669194221496582 ;  /* 0xbe7fff2211107423 */ /* 0x000fc80000010010 */
[----:B------:R-:W-:Y:S01]  /*1df0*/  FFMA.FTZ R16, R17, R16, 0.33333182334899902344 ;  /* 0x3eaaaa7811107423 */ /* 0x000fe20000010010 */
[----:B------:R-:W-:-:S03]  /*1e00*/  ISETP.GE.U32.AND P6, PT, R19, 0x7f800000, PT ;  /* 0x7f8000001300780c */ /* 0x000fc60003fc6070 */
[----:B------:R-:W-:-:S04]  /*1e10*/  FFMA.FTZ R16, R17, R16, -0.5 ;  /* 0xbf00000011107423 */ /* 0x000fc80000010010 */
[----:B------:R-:W-:-:S04]  /*1e20*/  FMUL R16, R17, R16 ;  /* 0x0000001011107220 */ /* 0x000fc80000400000 */
[----:B------:R-:W-:Y:S01]  /*1e30*/  FFMA.FTZ R16, R17, R16, R17 ;  /* 0x0000001011107223 */ /* 0x000fe20000010011 */
[----:B------:R-:W-:-:S03]  /*1e40*/  FSETP.NEU.AND P5, PT, R18, RZ, PT ;  /* 0x000000ff1200720b */ /* 0x000fc60003fad000 */
[----:B------:R-:W-:Y:S01]  /*1e50*/  FFMA.FTZ R33, R33, 0.69314718246459960938, R16 ;  /* 0x3f31721821217823 */ /* 0x000fe20000010010 */
[----:B------:R-:W-:Y:S01]  /*1e60*/  @P6 MOV R16, 0x7f800000 ;  /* 0x7f80000000106802 */ /* 0x000fe20000000f00 */
[----:B------:R-:W-:Y:S01]  /*1e70*/  HFMA2.MMA R18, -RZ, RZ, 0, 0 ;  /* 0x00000000ff127435 */ /* 0x000fe200000001ff */
[----:B------:R-:W-:Y:S02]  /*1e80*/  FSEL R31, R31, -INF , P4 ;  /* 0xff8000001f1f7808 */ /* 0x000fe40002000000 */
[C---:B------:R-:W-:Y:S01]  /*1e90*/  FSETP.NEU.AND P4, PT, R19.reuse, RZ, PT ;  /* 0x000000ff1300720b */ /* 0x040fe20003f8d000 */
[----:B------:R-:W-:Y:S01]  /*1ea0*/  @P6 FFMA.FTZ R33, R19, R16, +INF ;  /* 0x7f80000013216423 */ /* 0x000fe20000010010 */
[----:B------:R-:W-:Y:S02]  /*1eb0*/  CS2R R16, SRZ ;  /* 0x0000000000107805 */ /* 0x000fe4000001ff00 */
[----:B------:R-:W-:-:S06]  /*1ec0*/  MOV R19, RZ ;  /* 0x000000ff00137202 */ /* 0x000fcc0000000f00 */
[----:B------:R-:W2:Y:S01]  /*1ed0*/  @!P0 LDG.E.EL.128 R16, desc[UR4][R36.64] ;  /* 0x0000000424108981 */ /* 0x000ea2000c2e1d00 */
[----:B------:R-:W-:Y:S01]  /*1ee0*/  FADD R13, -R13, R29 ;  /* 0x0000001d0d0d7221 */ /* 0x000fe20000000100 */
[----:B------:R-:W-:Y:S01]  /*1ef0*/  FADD R14, -R14, R27 ;  /* 0x0000001b0e0e7221 */ /* 0x000fe20000000100 */
[----:B------:R-:W-:Y:S01]  /*1f00*/  FSEL R32, R32, -INF , P5 ;  /* 0xff80000020207808 */ /* 0x000fe20002800000 */
[----:B------:R-:W-:Y:S01]  /*1f10*/  FADD R15, -R15, R26 ;  /* 0x0000001a0f0f7221 */ /* 0x000fe20000000100 */
[----:B--2---:R-:W-:-:S13]  /*1f20*/  FSETP.GEU.AND P6, PT, R16, 1.175494350822287508e-38, PT ;  /* 0x008000001000780b */ /* 0x004fda0003fce000 */
[----:B------:R-:W-:-:S05]  /*1f30*/  @!P6 FMUL R16, R16, 8388608 ;  /* 0x4b0000001010e820 */ /* 0x000fca0000400000 */
[----:B------:R-:W-:-:S04]  /*1f40*/  IADD3 R29, R16, -0x3f2aaaab, RZ ;  /* 0xc0d55555101d7810 */ /* 0x000fc80007ffe0ff */
[----:B------:R-:W-:-:S04]  /*1f50*/  LOP3.LUT R29, R29, 0xff800000, RZ, 0xc0, !PT ;  /* 0xff8000001d1d7812 */ /* 0x000fc800078ec0ff */
        /* <DEDUP_REMOVED lines=9> */
[----:B------:R-:W-:Y:S01]  /*1ff0*/  FFMA.FTZ R34, R27, R34, 0.20012299716472625732 ;  /* 0x3e4ced0b1b227423 */ /* 0x000fe20000010022 */
[----:B------:R-:W-:-:S03]  /*2000*/  FSETP.GEU.AND P6, PT, R17, 1.175494350822287508e-38, PT ;  /* 0x008000001100780b */ /* 0x000fc60003fce000 */
[----:B------:R-:W-:-:S04]  /*2010*/  FFMA.FTZ R34, R27, R34, -0.24999669194221496582 ;  /* 0xbe7fff221b227423 */ /* 0x000fc80000010022 */
[----:B------:R-:W-:-:S04]  /*2020*/  FFMA.FTZ R34, R27, R34, 0.33333182334899902344 ;  /* 0x3eaaaa781b227423 */ /* 0x000fc80000010022 */
[----:B------:R-:W-:-:S04]  /*2030*/  FFMA.FTZ R34, R27, R34, -0.5 ;  /* 0xbf0000001b227423 */ /* 0x000fc80000010022 */
[----:B------:R-:W-:Y:S01]  /*2040*/  FMUL R34, R27, R34 ;  /* 0x000000221b227220 */ /* 0x000fe20000400000 */
[----:B------:R-:W-:Y:S01]  /*2050*/  @!P6 FMUL R17, R17, 8388608 ;  /* 0x4b0000001111e820 */ /* 0x000fe20000400000 */
[----:B------:R-:W-:Y:S02]  /*2060*/  ISETP.GE.U32.AND P5, PT, R16, 0x7f800000, PT ;  /* 0x7f8000001000780c */ /* 0x000fe40003fa6070 */
[----:B------:R-:W-:-:S04]  /*2070*/  FFMA.FTZ R34, R27, R34, R27 ;  /* 0x000000221b227223 */ /* 0x000fc8000001001b */
[----:B------:R-:W-:Y:S01]  /*2080*/  FFMA.FTZ R27, R29, 0.69314718246459960938, R34 ;  /* 0x3f3172181d1b7823 */ /* 0x000fe20000010022 */
[----:B------:R-:W-:-:S04]  /*2090*/  IADD3 R29, R17, -0x3f2aaaab, RZ ;  /* 0xc0d55555111d7810 */ /* 0x000fc80007ffe0ff */
        /* <DEDUP_REMOVED lines=12> */
[----:B------:R-:W-:Y:S01]  /*2160*/  FFMA.FTZ R34, R29, R34, -0.24999669194221496582 ;  /* 0xbe7fff221d227423 */ /* 0x000fe20000010022 */
[----:B------:R-:W-:Y:S02]  /*2170*/  FSEL R16, RZ, -23, P6 ;  /* 0xc1b80000ff107808 */ /* 0x000fe40003000000 */
[----:B------:R-:W-:Y:S01]  /*2180*/  ISETP.GE.U32.AND P6, PT, R17, 0x7f800000, PT ;  /* 0x7f8000001100780c */ /* 0x000fe20003fc6070 */
[----:B------:R-:W-:-:S04]  /*2190*/  FFMA.FTZ R34, R29, R34, 0.33333182334899902344 ;  /* 0x3eaaaa781d227423 */ /* 0x000fc80000010022 */
[----:B------:R-:W-:-:S04]  /*21a0*/  FFMA.FTZ R34, R29, R34, -0.5 ;  /* 0xbf0000001d227423 */ /* 0x000fc80000010022 */
[----:B------:R-:W-:Y:S01]  /*21b0*/  FMUL R34, R29, R34 ;  /* 0x000000221d227220 */ /* 0x000fe20000400000 */
[----:B------:R-:W-:-:S03]  /*21c0*/  FFMA.FTZ R16, R35, 1.1920928955078125e-07, R16 ;  /* 0x3400000023107823 */ /* 0x000fc60000010010 */
[----:B------:R-:W-:Y:S01]  /*21d0*/  FFMA.FTZ R29, R29, R34, R29 ;  /* 0x000000221d1d7223 */ /* 0x000fe2000001001d */
[----:B------:R-:W-:-:S03]  /*21e0*/  @P6 MOV R34, 0x7f800000 ;  /* 0x7f80000000226802 */ /* 0x000fc60000000f00 */
[----:B------:R-:W-:Y:S02]  /*21f0*/  FFMA.FTZ R16, R16, 0.69314718246459960938, R29 ;  /* 0x3f31721810107823 */ /* 0x000fe4000001001d */
[----:B------:R-:W-:Y:S01]  /*2200*/  @P6 FFMA.FTZ R16, R17, R34, +INF ;  /* 0x7f80000011106423 */ /* 0x000fe20000010022 */
[----:B------:R-:W-:-:S13]  /*2210*/  FSETP.GEU.AND P6, PT, R18, 1.175494350822287508e-38, PT ;  /* 0x008000001200780b */ /* 0x000fda0003fce000 */
        /* <DEDUP_REMOVED lines=10> */
[----:B------:R-:W-:-:S04]  /*22c0*/  FFMA.FTZ R34, R29, R34, 0.20012299716472625732 ;  /* 0x3e4ced0b1d227423 */ /* 0x000fc80000010022 */
[----:B------:R-:W-:Y:S01]  /*22d0*/  FFMA.FTZ R34, R29, R34, -0.24999669194221496582 ;  /* 0xbe7fff221d227423 */ /* 0x000fe20000010022 */
[----:B------:R-:W-:-:S03]  /*22e0*/  FSEL R26, RZ, -23, P6 ;  /* 0xc1b80000ff1a7808 */ /* 0x000fc60003000000 */
[----:B------:R-:W-:Y:S01]  /*22f0*/  FFMA.FTZ R34, R29, R34, 0.33333182334899902344 ;  /* 0x3eaaaa781d227423 */ /* 0x000fe20000010022 */
[----:B------:R-:W-:-:S03]  /*2300*/  ISETP.GE.U32.AND P6, PT, R18, 0x7f800000, PT ;  /* 0x7f8000001200780c */ /* 0x000fc60003fc6070 */
[----:B------:R-:W-:-:S04]  /*2310*/  FFMA.FTZ R34, R29, R34, -0.5 ;  /* 0xbf0000001d227423 */ /* 0x000fc80000010022 */
[----:B------:R-:W-:Y:S01]  /*2320*/  FMUL R34, R29, R34 ;  /* 0x000000221d227220 */ /* 0x000fe20000400000 */
[----:B------:R-:W-:-:S03]  /*2330*/  FFMA.FTZ R26, R35, 1.1920928955078125e-07, R26 ;  /* 0x34000000231a7823 */ /* 0x000fc6000001001a */
[----:B------:R-:W-:-:S04]  /*2340*/  FFMA.FTZ R29, R29, R34, R29 ;  /* 0x000000221d1d7223 */ /* 0x000fc8000001001d */
[----:B------:R-:W-:Y:S01]  /*2350*/  FFMA.FTZ R26, R26, 0.69314718246459960938, R29 ;  /* 0x3f3172181a1a7823 */ /* 0x000fe2000001001d */
[----:B------:R-:W-:-:S05]  /*2360*/  @P6 MOV R29, 0x7f800000 ;  /* 0x7f800000001d6802 */ /* 0x000fca0000000f00 */
[----:B------:R-:W-:Y:S01]  /*2370*/  @P6 FFMA.FTZ R26, R18, R29, +INF ;  /* 0x7f800000121a6423 */ /* 0x000fe2000001001d */
[----:B------:R-:W-:-:S13]  /*2380*/  FSETP.GEU.AND P6, PT, R19, 1.175494350822287508e-38, PT ;  /* 0x008000001300780b */ /* 0x000fda0003fce000 */
[----:B------:R-:W-:-:S05]  /*2390*/  @!P6 FMUL R19, R19, 8388608 ;  /* 0x4b0000001313e820 */ /* 0x000fca0000400000 */
[----:B------:R-:W-:-:S04]  /*23a0*/  IADD3 R29, R19, -0x3f2aaaab, RZ ;  /* 0xc0d55555131d7810 */ /* 0x000fc80007ffe0ff */
[----:B------:R-:W-:-:S04]  /*23b0*/  LOP3.LUT R34, R29, 0xff800000, RZ, 0xc0, !PT ;  /* 0xff8000001d227812 */ /* 0x000fc800078ec0ff */
        /* <DEDUP_REMOVED lines=9> */
[----:B------:R-:W-:-:S03]  /*2450*/  ISETP.GE.U32.AND P6, PT, R19, 0x7f800000, PT ;  /* 0x7f8000001300780c */ /* 0x000fc60003fc6070 */
[----:B------:R-:W-:Y:S01]  /*2460*/  FFMA.FTZ R28, R35, R28, 0.33333182334899902344 ;  /* 0x3eaaaa78231c7423 */ /* 0x000fe2000001001c */
[----:B------:R-:W-:-:S03]  /*2470*/  I2FP.F32.S32 R34, R34 ;  /* 0x0000002200227245 */ /* 0x000fc60000201400 */
[----:B------:R-:W-:-:S04]  /*2480*/  FFMA.FTZ R28, R35, R28, -0.5 ;  /* 0xbf000000231c7423 */ /* 0x000fc8000001001c */
[C---:B------:R-:W-:Y:S01]  /*2490*/  FMUL R28, R35.reuse, R28 ;  /* 0x0000001c231c7220 */ /* 0x040fe20000400000 */
[----:B------:R-:W-:Y:S01]  /*24a0*/  FFMA.FTZ R29, R34, 1.1920928955078125e-07, R29 ;  /* 0x34000000221d7823 */ /* 0x000fe2000001001d */
[----:B------:R-:W-:Y:S02]  /*24b0*/  @P6 MOV R34, 0x7f800000 ;  /* 0x7f80000000226802 */ /* 0x000fe40000000f00 */
[----:B------:R-:W-:-:S04]  /*24c0*/  FFMA.FTZ R28, R35, R28, R35 ;  /* 0x0000001c231c7223 */ /* 0x000fc80000010023 */
[----:B------:R-:W-:Y:S01]  /*24d0*/  FFMA.FTZ R28, R29, 0.69314718246459960938, R28 ;  /* 0x3f3172181d1c7823 */ /* 0x000fe2000001001c */
[----:B------:R-:W-:Y:S02]  /*24e0*/  @P6 FFMA.FTZ R28, R19, R34, +INF ;  /* 0x7f800000131c6423 */ /* 0x000fe40000010022 */
[----:B------:R-:W0:Y:S01]  /*24f0*/  LDC.64 R34, c[0x0][0x230] ;  /* 0x00008c00ff227b82 */ /* 0x000e220000000a00 */
[-C--:B------:R-:W-:Y:S02]  /*2500*/  LEA R37, R7, R4.reuse, 0xc ;  /* 0x0000000407257211 */ /* 0x080fe400078e60ff */
[-C--:B------:R-:W-:Y:S02]  /*2510*/  LEA R7, R6, R4.reuse, 0xc ;  /* 0x0000000406077211 */ /* 0x080fe400078e60ff */
[----:B------:R-:W-:Y:S02]  /*2520*/  FSETP.NEU.AND P6, PT, R17, RZ, PT ;  /* 0x000000ff1100720b */ /* 0x000fe40003fcd000 */
[----:B------:R-:W-:-:S02]  /*2530*/  LEA R3, R3, R4, 0xc ;  /* 0x0000000403037211 */ /* 0x000fc400078e60ff */
[----:B------:R-:W-:Y:S01]  /*2540*/  LEA R17, R5, R4, 0xc ;  /* 0x0000000405117211 */ /* 0x000fe200078e60ff */
[----:B------:R-:W-:Y:S01]  /*2550*/  FADD R6, -R32, R0 ;  /* 0x0000000020067221 */ /* 0x000fe20000000100 */
[----:B------:R-:W-:Y:S01]  /*2560*/  FSEL R0, R27, -INF , P5 ;  /* 0xff8000001b007808 */ /* 0x000fe20002800000 */
[----:B0-----:R-:W-:-:S04]  /*2570*/  IMAD.WIDE R36, R37, 0x4, R34 ;  /* 0x0000000425247825 */ /* 0x001fc800078e0222 */
[----:B------:R-:W-:Y:S01]  /*2580*/  IMAD.WIDE R4, R7, 0x4, R34 ;  /* 0x0000000407047825 */ /* 0x000fe200078e0222 */
[----:B------:R-:W-:Y:S01]  /*2590*/  FSEL R7, R33, -INF , P4 ;  /* 0xff80000021077808 */ /* 0x000fe20002000000 */
[----:B------:R0:W-:Y:S01]  /*25a0*/  @!P3 STG.E.128 desc[UR4][R36.64], R8 ;  /* 0x000000082400b986 */ /* 0x0001e2000c101d04 */
[----:B------:R-:W-:Y:S02]  /*25b0*/  FSETP.NEU.AND P3, PT, R18, RZ, PT ;  /* 0x000000ff1200720b */ /* 0x000fe40003f6d000 */
[----:B------:R-:W-:Y:S01]  /*25c0*/  FSETP.NEU.AND P4, PT, R19, RZ, PT ;  /* 0x000000ff1300720b */ /* 0x000fe20003f8d000 */
[----:B------:R1:W-:Y:S01]  /*25d0*/  @!P2 STG.E.128 desc[UR4][R4.64], R12 ;  /* 0x0000000c0400a986 */ /* 0x0003e2000c101d04 */
[----:B------:R-:W-:Y:S01]  /*25e0*/  FADD R7, -R7, R2 ;  /* 0x0000000207077221 */ /* 0x000fe20000000100 */
[----:B------:R-:W-:Y:S01]  /*25f0*/  FSEL R26, R26, -INF , P3 ;  /* 0xff8000001a1a7808 */ /* 0x000fe20001800000 */
[----:B0-----:R-:W-:Y:S01]  /*2600*/  IMAD.WIDE R8, R3, 0x4, R34 ;  /* 0x0000000403087825 */ /* 0x001fe200078e0222 */
[----:B------:R-:W-:-:S03]  /*2610*/  FSEL R3, R16, -INF , P6 ;  /* 0xff80000010037808 */ /* 0x000fc60003000000 */
[----:B-1----:R-:W-:Y:S01]  /*2620*/  FADD R4, -R30, R21 ;  /* 0x000000151e047221 */ /* 0x002fe20000000100 */
[----:B------:R-:W-:Y:S01]  /*2630*/  FADD R5, -R31, R20 ;  /* 0x000000141f057221 */ /* 0x000fe20000000100 */
[----:B------:R-:W-:Y:S01]  /*2640*/  FSEL R11, R28, -INF , P4 ;  /* 0xff8000001c0b7808 */ /* 0x000fe20002000000 */
[----:B------:R-:W-:-:S03]  /*2650*/  IMAD.WIDE R34, R17, 0x4, R34 ;  /* 0x0000000411227825 */ /* 0x000fc600078e0222 */
[----:B------:R0:W-:Y:S01]  /*2660*/  @!P1 STG.E.128 desc[UR4][R8.64], R4 ;  /* 0x0000000408009986 */ /* 0x0001e2000c101d04 */
[----:B------:R-:W-:Y:S01]  /*2670*/  FADD R16, -R0, R25 ;  /* 0x0000001900107221 */ /* 0x000fe20000000100 */
[----:B------:R-:W-:Y:S01]  /*2680*/  FADD R17, -R3, R24 ;  /* 0x0000001803117221 */ /* 0x000fe20000000100 */
[----:B------:R-:W-:Y:S01]  /*2690*/  FADD R18, -R26, R23 ;  /* 0x000000171a127221 */ /* 0x000fe20000000100 */
[----:B------:R-:W-:Y:S01]  /*26a0*/  FADD R19, R22, -R11 ;  /* 0x8000000b16137221 */ /* 0x000fe20000000000 */
[----:B0-----:R-:W-:Y:S06]  /*26b0*/  @P0 EXIT ;  /* 0x000000000000094d */ /* 0x001fec0003800000 */
[----:B------:R-:W-:Y:S01]  /*26c0*/  STG.E.128 desc[UR4][R34.64], R16 ;  /* 0x0000001022007986 */ /* 0x000fe2000c101d04 */
[----:B------:R-:W-:Y:S05]  /*26d0*/  EXIT ;  /* 0x000000000000794d */ /* 0x000fea0003800000 */
.L_x_0:
[----:B------:R-:W-:-:S00]  /*26e0*/  BRA `(.L_x_0) ;  /* 0xfffffffc00fc7947 */ /* 0x000fc0000383ffff */
[----:B------:R-:W-:-:S00]  /*26f0*/  NOP ;  /* 0x0000000000007918 */ /* 0x000fc00000000000 */
        /* <DEDUP_REMOVED lines=8> */
.L_x_1:


//--------------------- .nv.global.init           --------------------------
	.section	.nv.global.init,"aw",@progbits
.nv.global.init:
	.type		_$_str,@object
	.size		_$_str,(.L_0 - _$_str)
_$_str:
        /*0000*/ 	.byte	0x5f, 0x5f, 0x43, 0x55, 0x44, 0x41, 0x5f, 0x46, 0x54, 0x5a, 0x00
.L_0:


//--------------------- .nv.constant0.triton_poi_fused__log_softmax_convolution_38 --------------------------
	.section	.nv.constant0.triton_poi_fused__log_softmax_convolution_38,"a",@progbits
	.sectionflags	@""
	.align	4
.nv.constant0.triton_poi_fused__log_softmax_convolution_38:
	.zero		576
